	.target	sm_90a

	.elftype	@"ET_EXEC"


//--------------------- .note.nv.tkinfo           --------------------------
	.section	.note.nv.tkinfo,"",@"SHT_NOTE"
	.sectionflags	@"SHF_NOTE_NV_TKINFO"
	.tkinfo
        /*0018*/ 	.word	0x00000002
        /*0030*/ 	.string	""
        /*0030*/ 	.string	"ptxas"
        /*0030*/ 	.string	"Cuda compilation tools, release 13.0, V13.0.88"
        /*0030*/ 	.string	"Build cuda_13.0.r13.0/compiler.36424714_0"
        /*0030*/ 	.string	"-arch sm_90a -m 64 "



//--------------------- .note.nv.cuinfo           --------------------------
	.section	.note.nv.cuinfo,"",@"SHT_NOTE"
	.sectionflags	@"SHF_NOTE_NV_CUINFO"
        /*0018*/ 	.short	0x0002
        /*001a*/ 	.short	0x005a
        /*001c*/ 	.short	0x0082
	.zero		2


//--------------------- .nv.info                  --------------------------
	.section	.nv.info,"",@"SHT_CUDA_INFO"
	.align	4


	//----- nvinfo : EIATTR_REGCOUNT
	.align		4
        /*0000*/ 	.byte	0x04, 0x2f
        /*0002*/ 	.short	(.L_15 - .L_14)
	.align		4
.L_14:
        /*0004*/ 	.word	index@(_ZN7cutlass13device_kernelINS_4gemm6kernel13GemmUniversalIN4cute5tupleIJiiiiEEENS1_10collective13CollectiveMmaINS1_34MainloopSm90TmaGmmaWarpSpecializedILi14ENS5_IJNS4_1CILi1EEESB_SB_EEENS1_32KernelTmaWarpSpecializedPingpongEEENS5_IJNSA_ILi64EEESF_NSA_ILi128EEEEEEaNS5_IJlSB_lEEEaSI_NS4_8TiledMMAINS4_8MMA_AtomIJNS4_4SM904GMMA26MMA_64x64x32_S32S8S8_SS_TNEEEENS4_6LayoutISC_NS5_IJNSA_ILi0EEESQ_SQ_EEEEENS5_IJNS4_10UnderscoreEST_ST_EEEEENS4_13SM90_TMA_LOADENS4_14ComposedLayoutINS4_7SwizzleILi3ELi4ELi3EEENS4_18smem_ptr_flag_bitsILi8EEENSP_INS5_IJNSA_ILi8EEESG_EEENS5_IJSG_SB_EEEEEEEvNS4_8identityESW_S16_vS17_EENS_8epilogue10collective6detail29Sm90TmaWarpSpecializedAdapterINS1A_15DefaultEpilogueIaSI_SI_NS19_6thread17LinearCombinationIaLi1EiiLNS1E_9ScaleType4KindE0ELNS_15FloatRoundStyleE2EaEENS1_15EpilogueDefaultEEEEEvvEEEEvNT_6ParamsE)
        /*0008*/ 	.word	0x000000a8


	//----- nvinfo : EIATTR_FRAME_SIZE
	.align		4
.L_15:
        /*000c*/ 	.byte	0x04, 0x11
        /*000e*/ 	.short	(.L_17 - .L_16)
	.align		4
.L_16:
        /*0010*/ 	.word	index@(_ZN7cutlass13device_kernelINS_4gemm6kernel13GemmUniversalIN4cute5tupleIJiiiiEEENS1_10collective13CollectiveMmaINS1_34MainloopSm90TmaGmmaWarpSpecializedILi14ENS5_IJNS4_1CILi1EEESB_SB_EEENS1_32KernelTmaWarpSpecializedPingpongEEENS5_IJNSA_ILi64EEESF_NSA_ILi128EEEEEEaNS5_IJlSB_lEEEaSI_NS4_8TiledMMAINS4_8MMA_AtomIJNS4_4SM904GMMA26MMA_64x64x32_S32S8S8_SS_TNEEEENS4_6LayoutISC_NS5_IJNSA_ILi0EEESQ_SQ_EEEEENS5_IJNS4_10UnderscoreEST_ST_EEEEENS4_13SM90_TMA_LOADENS4_14ComposedLayoutINS4_7SwizzleILi3ELi4ELi3EEENS4_18smem_ptr_flag_bitsILi8EEENSP_INS5_IJNSA_ILi8EEESG_EEENS5_IJSG_SB_EEEEEEEvNS4_8identityESW_S16_vS17_EENS_8epilogue10collective6detail29Sm90TmaWarpSpecializedAdapterINS1A_15DefaultEpilogueIaSI_SI_NS19_6thread17LinearCombinationIaLi1EiiLNS1E_9ScaleType4KindE0ELNS_15FloatRoundStyleE2EaEENS1_15EpilogueDefaultEEEEEvvEEEEvNT_6ParamsE)
        /*0014*/ 	.word	0x00000008


	//----- nvinfo : EIATTR_MIN_STACK_SIZE
	.align		4
.L_17:
        /*0018*/ 	.byte	0x04, 0x12
        /*001a*/ 	.short	(.L_19 - .L_18)
	.align		4
.L_18:
        /*001c*/ 	.word	index@(_ZN7cutlass13device_kernelINS_4gemm6kernel13GemmUniversalIN4cute5tupleIJiiiiEEENS1_10collective13CollectiveMmaINS1_34MainloopSm90TmaGmmaWarpSpecializedILi14ENS5_IJNS4_1CILi1EEESB_SB_EEENS1_32KernelTmaWarpSpecializedPingpongEEENS5_IJNSA_ILi64EEESF_NSA_ILi128EEEEEEaNS5_IJlSB_lEEEaSI_NS4_8TiledMMAINS4_8MMA_AtomIJNS4_4SM904GMMA26MMA_64x64x32_S32S8S8_SS_TNEEEENS4_6LayoutISC_NS5_IJNSA_ILi0EEESQ_SQ_EEEEENS5_IJNS4_10UnderscoreEST_ST_EEEEENS4_13SM90_TMA_LOADENS4_14ComposedLayoutINS4_7SwizzleILi3ELi4ELi3EEENS4_18smem_ptr_flag_bitsILi8EEENSP_INS5_IJNSA_ILi8EEESG_EEENS5_IJSG_SB_EEEEEEEvNS4_8identityESW_S16_vS17_EENS_8epilogue10collective6detail29Sm90TmaWarpSpecializedAdapterINS1A_15DefaultEpilogueIaSI_SI_NS19_6thread17LinearCombinationIaLi1EiiLNS1E_9ScaleType4KindE0ELNS_15FloatRoundStyleE2EaEENS1_15EpilogueDefaultEEEEEvvEEEEvNT_6ParamsE)
        /*0020*/ 	.word	0x00000008
.L_19:


//--------------------- .nv.compat                --------------------------
	.section	.nv.compat,"",@"SHT_CUDA_COMPAT_INFO"
	.align	4
        /*0000*/ 	.byte	0x02, 0x09, 0x01, 0x00, 0x02, 0x02, 0x04, 0x00, 0x02, 0x05, 0x05, 0x00, 0x03, 0x07, 0x01, 0x01
        /*0010*/ 	.byte	0x02, 0x03, 0x01, 0x00, 0x02, 0x06, 0x01, 0x00, 0x04, 0x0b, 0x08, 0x00, 0x00, 0x00, 0x00, 0x00
        /*0020*/ 	.byte	0x00, 0x00, 0x00, 0x00


//--------------------- .nv.info._ZN7cutlass13device_kernelINS_4gemm6kernel13GemmUniversalIN4cute5tupleIJiiiiEEENS1_10collective13CollectiveMmaINS1_34MainloopSm90TmaGmmaWarpSpecializedILi14ENS5_IJNS4_1CILi1EEESB_SB_EEENS1_32KernelTmaWarpSpecializedPingpongEEENS5_IJNSA_ILi64EEESF_NSA_ILi128EEEEEEaNS5_IJlSB_lEEEaSI_NS4_8TiledMMAINS4_8MMA_AtomIJNS4_4SM904GMMA26MMA_64x64x32_S32S8S8_SS_TNEEEENS4_6LayoutISC_NS5_IJNSA_ILi0EEESQ_SQ_EEEEENS5_IJNS4_10UnderscoreEST_ST_EEEEENS4_13SM90_TMA_LOADENS4_14ComposedLayoutINS4_7SwizzleILi3ELi4ELi3EEENS4_18smem_ptr_flag_bitsILi8EEENSP_INS5_IJNSA_ILi8EEESG_EEENS5_IJSG_SB_EEEEEEEvNS4_8identityESW_S16_vS17_EENS_8epilogue10collective6detail29Sm90TmaWarpSpecializedAdapterINS1A_15DefaultEpilogueIaSI_SI_NS19_6thread17LinearCombinationIaLi1EiiLNS1E_9ScaleType4KindE0ELNS_15FloatRoundStyleE2EaEENS1_15EpilogueDefaultEEEEEvvEEEEvNT_6ParamsE --------------------------
	.section	.nv.info._ZN7cutlass13device_kernelINS_4gemm6kernel13GemmUniversalIN4cute5tupleIJiiiiEEENS1_10collective13CollectiveMmaINS1_34MainloopSm90TmaGmmaWarpSpecializedILi14ENS5_IJNS4_1CILi1EEESB_SB_EEENS1_32KernelTmaWarpSpecializedPingpongEEENS5_IJNSA_ILi64EEESF_NSA_ILi128EEEEEEaNS5_IJlSB_lEEEaSI_NS4_8TiledMMAINS4_8MMA_AtomIJNS4_4SM904GMMA26MMA_64x64x32_S32S8S8_SS_TNEEEENS4_6LayoutISC_NS5_IJNSA_ILi0EEESQ_SQ_EEEEENS5_IJNS4_10UnderscoreEST_ST_EEEEENS4_13SM90_TMA_LOADENS4_14ComposedLayoutINS4_7SwizzleILi3ELi4ELi3EEENS4_18smem_ptr_flag_bitsILi8EEENSP_INS5_IJNSA_ILi8EEESG_EEENS5_IJSG_SB_EEEEEEEvNS4_8identityESW_S16_vS17_EENS_8epilogue10collective6detail29Sm90TmaWarpSpecializedAdapterINS1A_15DefaultEpilogueIaSI_SI_NS19_6thread17LinearCombinationIaLi1EiiLNS1E_9ScaleType4KindE0ELNS_15FloatRoundStyleE2EaEENS1_15EpilogueDefaultEEEEEvvEEEEvNT_6ParamsE,"",@"SHT_CUDA_INFO"
	.sectionflags	@""
	.align	4


	//----- nvinfo : EIATTR_CUDA_API_VERSION
	.align		4
        /*0000*/ 	.byte	0x04, 0x37
        /*0002*/ 	.short	(.L_21 - .L_20)
.L_20:
        /*0004*/ 	.word	0x00000082


	//----- nvinfo : EIATTR_KPARAM_INFO
	.align		4
.L_21:
        /*0008*/ 	.byte	0x04, 0x17
        /*000a*/ 	.short	(.L_23 - .L_22)
.L_22:
        /*000c*/ 	.word	0x00000000
        /*0010*/ 	.short	0x0000
        /*0012*/ 	.short	0x0070
        /*0014*/ 	.byte	0x00, 0xf0, 0x01, 0x10


	//----- nvinfo : EIATTR_SPARSE_MMA_MASK
	.align		4
.L_23:
        /*0018*/ 	.byte	0x03, 0x50
        /*001a*/ 	.short	0x0000


	//----- nvinfo : EIATTR_MAXREG_COUNT
	.align		4
        /*001c*/ 	.byte	0x03, 0x1b
        /*001e*/ 	.short	0x00a8


	//----- nvinfo : EIATTR_NUM_BARRIERS
	.align		4
        /*0020*/ 	.byte	0x02, 0x4c
        /*0022*/ 	.byte	0x01
	.zero		1


	//----- nvinfo : EIATTR_EXTERNS
	.align		4
        /*0024*/ 	.byte	0x04, 0x0f
        /*0026*/ 	.short	(.L_25 - .L_24)


	//   ....[0]....
	.align		4
.L_24:
        /*0028*/ 	.word	index@(__assertfail)


	//----- nvinfo : EIATTR_ANNOTATIONS
	.align		4
.L_25:
        /*002c*/ 	.byte	0x04, 0x55
        /*002e*/ 	.short	(.L_27 - .L_26)


	//   ....[0]....
.L_26:
        /*0030*/ 	.word	0x00000001
        /*0034*/ 	.byte	0x40, 0x0c, 0x00, 0x00, 0x01, 0x00, 0x00, 0x00, 0x50, 0x3e, 0x00, 0x00, 0x01, 0x00, 0x00, 0x00
        /*0044*/ 	.byte	0x40, 0x4a, 0x00, 0x00


	//----- nvinfo : EIATTR_MERCURY_ISA_VERSION
	.align		4
.L_27:
        /*0048*/ 	.byte	0x03, 0x5f
        /*004a*/ 	.short	0x0101


	//----- nvinfo : EIATTR_INT_WARP_WIDE_INSTR_OFFSETS
	.align		4
        /*004c*/ 	.byte	0x04, 0x31
        /*004e*/ 	.short	(.L_29 - .L_28)


	//   ....[0]....
.L_28:
        /*0050*/ 	.word	0x00000550


	//   ....[1]....
        /*0054*/ 	.word	0x00000570


	//   ....[2]....
        /*0058*/ 	.word	0x000005f0


	//   ....[3]....
        /*005c*/ 	.word	0x00000600


	//   ....[4]....
        /*0060*/ 	.word	0x00000610


	//   ....[5]....
        /*0064*/ 	.word	0x00000630


	//   ....[6]....
        /*0068*/ 	.word	0x000006c0


	//   ....[7]....
        /*006c*/ 	.word	0x000006e0


	//----- nvinfo : EIATTR_COOP_GROUP_MASK_REGIDS
	.align		4
.L_29:
        /*0070*/ 	.byte	0x04, 0x29
        /*0072*/ 	.short	(.L_31 - .L_30)


	//   ....[0]....
.L_30:
        /*0074*/ 	.word	0xffffffff


	//   ....[1]....
        /*0078*/ 	.word	0xffffffff


	//   ....[2]....
        /*007c*/ 	.word	0xffffffff


	//   ....[3]....
        /*0080*/ 	.word	0xffffffff


	//   ....[4]....
        /*0084*/ 	.word	0xffffffff


	//   ....[5]....
        /*0088*/ 	.word	0xffffffff


	//----- nvinfo : EIATTR_COOP_GROUP_INSTR_OFFSETS
	.align		4
.L_31:
        /*008c*/ 	.byte	0x04, 0x28
        /*008e*/ 	.short	(.L_33 - .L_32)


	//   ....[0]....
.L_32:
        /*0090*/ 	.word	0x00000070


	//   ....[1]....
        /*0094*/ 	.word	0x00000080


	//   ....[2]....
        /*0098*/ 	.word	0x00000140


	//   ....[3]....
        /*009c*/ 	.word	0x00000440


	//   ....[4]....
        /*00a0*/ 	.word	0x00000480


	//   ....[5]....
        /*00a4*/ 	.word	0x000004d0


	//----- nvinfo : EIATTR_REG_RECONFIG
	.align		4
.L_33:
        /*00a8*/ 	.byte	0x01, 0x54
	.zero		2


	//----- nvinfo : EIATTR_SYSCALL_OFFSETS
	.align		4
        /*00ac*/ 	.byte	0x04, 0x46
        /*00ae*/ 	.short	(.L_35 - .L_34)


	//   ....[0]....
.L_34:
        /*00b0*/ 	.word	0x00001770


	//----- nvinfo : EIATTR_MBARRIER_INSTR_OFFSETS
	.align		4
.L_35:
        /*00b4*/ 	.byte	0x04, 0x39
        /*00b6*/ 	.short	(.L_37 - .L_36)


	//   ....[0]....
.L_36:
        /*00b8*/ 	.word	0x00000260
        /*00bc*/ 	.word	0x000000ff
        /*00c0*/ 	.word	0x00000000
        /*00c4*/ 	.short	0x0100
        /*00c6*/ 	.byte	0x08
	.zero		1


	//   ....[1]....
        /*00c8*/ 	.word	0x00000270
        /*00cc*/ 	.word	0x000000ff
        /*00d0*/ 	.word	0x00000070
        /*00d4*/ 	.short	0x0100
        /*00d6*/ 	.byte	0x08
	.zero		1


	//   ....[2]....
        /*00d8*/ 	.word	0x00000280
        /*00dc*/ 	.word	0x000000ff
        /*00e0*/ 	.word	0x00000008
        /*00e4*/ 	.short	0x0100
        /*00e6*/ 	.byte	0x08
	.zero		1


	//   ....[3]....
        /*00e8*/ 	.word	0x00000290
        /*00ec*/ 	.word	0x000000ff
        /*00f0*/ 	.word	0x00000078
        /*00f4*/ 	.short	0x0100
        /*00f6*/ 	.byte	0x08
	.zero		1


	//   ....[4]....
        /*00f8*/ 	.word	0x000002a0
        /*00fc*/ 	.word	0x000000ff
        /*0100*/ 	.word	0x00000010
        /*0104*/ 	.short	0x0100
        /*0106*/ 	.byte	0x08
	.zero		1


	//   ....[5]....
        /*0108*/ 	.word	0x000002b0
        /*010c*/ 	.word	0x000000ff
        /*0110*/ 	.word	0x00000080
        /*0114*/ 	.short	0x0100
        /*0116*/ 	.byte	0x08
	.zero		1


	//   ....[6]....
        /*0118*/ 	.word	0x000002c0
        /*011c*/ 	.word	0x000000ff
        /*0120*/ 	.word	0x00000018
        /*0124*/ 	.short	0x0100
        /*0126*/ 	.byte	0x08
	.zero		1


	//   ....[7]....
        /*0128*/ 	.word	0x000002d0
        /*012c*/ 	.word	0x000000ff
        /*0130*/ 	.word	0x00000088
        /*0134*/ 	.short	0x0100
        /*0136*/ 	.byte	0x08
	.zero		1


	//   ....[8]....
        /*0138*/ 	.word	0x000002e0
        /*013c*/ 	.word	0x000000ff
        /*0140*/ 	.word	0x00000020
        /*0144*/ 	.short	0x0100
        /*0146*/ 	.byte	0x08
	.zero		1


	//   ....[9]....
        /*0148*/ 	.word	0x000002f0
        /*014c*/ 	.word	0x000000ff
        /*0150*/ 	.word	0x00000090
        /*0154*/ 	.short	0x0100
        /*0156*/ 	.byte	0x08
	.zero		1


	//   ....[10]....
        /*0158*/ 	.word	0x00000300
        /*015c*/ 	.word	0x000000ff
        /*0160*/ 	.word	0x00000028
        /*0164*/ 	.short	0x0100
        /*0166*/ 	.byte	0x08
	.zero		1


	//   ....[11]....
        /*0168*/ 	.word	0x00000310
        /*016c*/ 	.word	0x000000ff
        /*0170*/ 	.word	0x00000098
        /*0174*/ 	.short	0x0100
        /*0176*/ 	.byte	0x08
	.zero		1


	//   ....[12]....
        /*0178*/ 	.word	0x00000320
        /*017c*/ 	.word	0x000000ff
        /*0180*/ 	.word	0x00000030
        /*0184*/ 	.short	0x0100
        /*0186*/ 	.byte	0x08
	.zero		1


	//   ....[13]....
        /*0188*/ 	.word	0x00000330
        /*018c*/ 	.word	0x000000ff
        /*0190*/ 	.word	0x000000a0
        /*0194*/ 	.short	0x0100
        /*0196*/ 	.byte	0x08
	.zero		1


	//   ....[14]....
        /*0198*/ 	.word	0x00000340
        /*019c*/ 	.word	0x000000ff
        /*01a0*/ 	.word	0x00000038
        /*01a4*/ 	.short	0x0100
        /*01a6*/ 	.byte	0x08
	.zero		1


	//   ....[15]....
        /*01a8*/ 	.word	0x00000350
        /*01ac*/ 	.word	0x000000ff
        /*01b0*/ 	.word	0x000000a8
        /*01b4*/ 	.short	0x0100
        /*01b6*/ 	.byte	0x08
	.zero		1


	//   ....[16]....
        /*01b8*/ 	.word	0x00000360
        /*01bc*/ 	.word	0x000000ff
        /*01c0*/ 	.word	0x00000040
        /*01c4*/ 	.short	0x0100
        /*01c6*/ 	.byte	0x08
	.zero		1


	//   ....[17]....
        /*01c8*/ 	.word	0x00000370
        /*01cc*/ 	.word	0x000000ff
        /*01d0*/ 	.word	0x000000b0
        /*01d4*/ 	.short	0x0100
        /*01d6*/ 	.byte	0x08
	.zero		1


	//   ....[18]....
        /*01d8*/ 	.word	0x00000380
        /*01dc*/ 	.word	0x000000ff
        /*01e0*/ 	.word	0x00000048
        /*01e4*/ 	.short	0x0100
        /*01e6*/ 	.byte	0x08
	.zero		1


	//   ....[19]....
        /*01e8*/ 	.word	0x00000390
        /*01ec*/ 	.word	0x000000ff
        /*01f0*/ 	.word	0x000000b8
        /*01f4*/ 	.short	0x0100
        /*01f6*/ 	.byte	0x08
	.zero		1


	//   ....[20]....
        /*01f8*/ 	.word	0x000003a0
        /*01fc*/ 	.word	0x000000ff
        /*0200*/ 	.word	0x00000050
        /*0204*/ 	.short	0x0100
        /*0206*/ 	.byte	0x08
	.zero		1


	//   ....[21]....
        /*0208*/ 	.word	0x000003b0
        /*020c*/ 	.word	0x000000ff
        /*0210*/ 	.word	0x000000c0
        /*0214*/ 	.short	0x0100
        /*0216*/ 	.byte	0x08
	.zero		1


	//   ....[22]....
        /*0218*/ 	.word	0x000003c0
        /*021c*/ 	.word	0x000000ff
        /*0220*/ 	.word	0x00000058
        /*0224*/ 	.short	0x0100
        /*0226*/ 	.byte	0x08
	.zero		1


	//   ....[23]....
        /*0228*/ 	.word	0x000003d0
        /*022c*/ 	.word	0x000000ff
        /*0230*/ 	.word	0x000000c8
        /*0234*/ 	.short	0x0100
        /*0236*/ 	.byte	0x08
	.zero		1


	//   ....[24]....
        /*0238*/ 	.word	0x000003e0
        /*023c*/ 	.word	0x000000ff
        /*0240*/ 	.word	0x00000060
        /*0244*/ 	.short	0x0100
        /*0246*/ 	.byte	0x08
	.zero		1


	//   ....[25]....
        /*0248*/ 	.word	0x000003f0
        /*024c*/ 	.word	0x000000ff
        /*0250*/ 	.word	0x000000d0
        /*0254*/ 	.short	0x0100
        /*0256*/ 	.byte	0x08
	.zero		1


	//   ....[26]....
        /*0258*/ 	.word	0x00000400
        /*025c*/ 	.word	0x000000ff
        /*0260*/ 	.word	0x00000068
        /*0264*/ 	.short	0x0100
        /*0266*/ 	.byte	0x08
	.zero		1


	//   ....[27]....
        /*0268*/ 	.word	0x00000410
        /*026c*/ 	.word	0x000000ff
        /*0270*/ 	.word	0x000000d8
        /*0274*/ 	.short	0x0100
        /*0276*/ 	.byte	0x08
	.zero		1


	//   ....[28]....
        /*0278*/ 	.word	0x00000720
        /*027c*/ 	.word	0x000000ff
        /*0280*/ 	.word	0x00000110
        /*0284*/ 	.short	0x0100
        /*0286*/ 	.byte	0x08
	.zero		1


	//   ....[29]....
        /*0288*/ 	.word	0x00000790
        /*028c*/ 	.word	0x000000ff
        /*0290*/ 	.word	0x00000118
        /*0294*/ 	.short	0x0100
        /*0296*/ 	.byte	0x08
	.zero		1


	//   ....[30]....
        /*0298*/ 	.word	0x000007b0
        /*029c*/ 	.word	0x000000ff
        /*02a0*/ 	.word	0x000000f0
        /*02a4*/ 	.short	0x0100
        /*02a6*/ 	.byte	0x09
	.zero		1


	//   ....[31]....
        /*02a8*/ 	.word	0x000007c0
        /*02ac*/ 	.word	0x000000ff
        /*02b0*/ 	.word	0x000000f8
        /*02b4*/ 	.short	0x0100
        /*02b6*/ 	.byte	0x09
	.zero		1


	//   ....[32]....
        /*02b8*/ 	.word	0x000007d0
        /*02bc*/ 	.word	0x000000ff
        /*02c0*/ 	.word	0x00000100
        /*02c4*/ 	.short	0x0100
        /*02c6*/ 	.byte	0x09
	.zero		1


	//   ....[33]....
        /*02c8*/ 	.word	0x000007e0
        /*02cc*/ 	.word	0x000000ff
        /*02d0*/ 	.word	0x00000108
        /*02d4*/ 	.short	0x0100
        /*02d6*/ 	.byte	0x09
	.zero		1


	//   ....[34]....
        /*02d8*/ 	.word	0x00001650
        /*02dc*/ 	.word	0x0000003d
        /*02e0*/ 	.word	0x00000000
        /*02e4*/ 	.short	0x010a
        /*02e6*/ 	.byte	0x2a
	.zero		1


	//   ....[35]....
        /*02e8*/ 	.word	0x00001800
        /*02ec*/ 	.word	0x00000003
        /*02f0*/ 	.word	0x00000000
        /*02f4*/ 	.short	0x010a
        /*02f6*/ 	.byte	0x3f
	.zero		1


	//   ....[36]....
        /*02f8*/ 	.word	0x00001840
        /*02fc*/ 	.word	0x00000003
        /*0300*/ 	.word	0x00000000
        /*0304*/ 	.short	0x010a
        /*0306*/ 	.byte	0x3f
	.zero		1


	//   ....[37]....
        /*0308*/ 	.word	0x00001b40
        /*030c*/ 	.word	0x000000ff
        /*0310*/ 	.word	0x00000000
        /*0314*/ 	.short	0x010a
        /*0316*/ 	.byte	0x04
	.zero		1


	//   ....[38]....
        /*0318*/ 	.word	0x00001b80
        /*031c*/ 	.word	0x000000ff
        /*0320*/ 	.word	0x00000000
        /*0324*/ 	.short	0x010a
        /*0326*/ 	.byte	0x04
	.zero		1


	//   ....[39]....
        /*0328*/ 	.word	0x00001de0
        /*032c*/ 	.word	0x000000ff
        /*0330*/ 	.word	0x00000000
        /*0334*/ 	.short	0x0101
        /*0336*/ 	.byte	0x04
	.zero		1


	//   ....[40]....
        /*0338*/ 	.word	0x00001ed0
        /*033c*/ 	.word	0x0000003e
        /*0340*/ 	.word	0x00000000
        /*0344*/ 	.short	0x0101
        /*0346*/ 	.byte	0x2f
	.zero		1


	//   ....[41]....
        /*0348*/ 	.word	0x00001fb0
        /*034c*/ 	.word	0x000000ff
        /*0350*/ 	.word	0x00000000
        /*0354*/ 	.short	0x0101
        /*0356*/ 	.byte	0x06
	.zero		1


	//   ....[42]....
        /*0358*/ 	.word	0x00002060
        /*035c*/ 	.word	0x0000003d
        /*0360*/ 	.word	0x00000010
        /*0364*/ 	.short	0x010a
        /*0366*/ 	.byte	0x2a
	.zero		1


	//   ....[43]....
        /*0368*/ 	.word	0x00003e70
        /*036c*/ 	.word	0x00000040
        /*0370*/ 	.word	0x00000000
        /*0374*/ 	.short	0x0101
        /*0376*/ 	.byte	0x2f
	.zero		1


	//   ....[44]....
        /*0378*/ 	.word	0x000047d0
        /*037c*/ 	.word	0x0000000a
        /*0380*/ 	.word	0x00000070
        /*0384*/ 	.short	0x010a
        /*0386*/ 	.byte	0x3f
	.zero		1


	//   ....[45]....
        /*0388*/ 	.word	0x00004b50
        /*038c*/ 	.word	0x00000008
        /*0390*/ 	.word	0x00000118
        /*0394*/ 	.short	0x0101
        /*0396*/ 	.byte	0x3f
	.zero		1


	//   ....[46]....
        /*0398*/ 	.word	0x000052e0
        /*039c*/ 	.word	0x00000009
        /*03a0*/ 	.word	0x00000000
        /*03a4*/ 	.short	0x010a
        /*03a6*/ 	.byte	0x3f
	.zero		1


	//   ....[47]....
        /*03a8*/ 	.word	0x00005360
        /*03ac*/ 	.word	0x00000008
        /*03b0*/ 	.word	0x00000000
        /*03b4*/ 	.short	0x010a
        /*03b6*/ 	.byte	0x3f
	.zero		1


	//   ....[48]....
        /*03b8*/ 	.word	0x000053f0
        /*03bc*/ 	.word	0x00000009
        /*03c0*/ 	.word	0x00000000
        /*03c4*/ 	.short	0x010a
        /*03c6*/ 	.byte	0x3f
	.zero		1


	//   ....[49]....
        /*03c8*/ 	.word	0x00005480
        /*03cc*/ 	.word	0x00000008
        /*03d0*/ 	.word	0x00000000
        /*03d4*/ 	.short	0x010a
        /*03d6*/ 	.byte	0x3f
	.zero		1


	//   ....[50]....
        /*03d8*/ 	.word	0x00005510
        /*03dc*/ 	.word	0x00000009
        /*03e0*/ 	.word	0x00000000
        /*03e4*/ 	.short	0x010a
        /*03e6*/ 	.byte	0x3f
	.zero		1


	//   ....[51]....
        /*03e8*/ 	.word	0x000055a0
        /*03ec*/ 	.word	0x00000008
        /*03f0*/ 	.word	0x00000000
        /*03f4*/ 	.short	0x010a
        /*03f6*/ 	.byte	0x3f
	.zero		1


	//   ....[52]....
        /*03f8*/ 	.word	0x00005630
        /*03fc*/ 	.word	0x00000009
        /*0400*/ 	.word	0x00000000
        /*0404*/ 	.short	0x010a
        /*0406*/ 	.byte	0x3f
	.zero		1


	//   ....[53]....
        /*0408*/ 	.word	0x000056c0
        /*040c*/ 	.word	0x00000008
        /*0410*/ 	.word	0x00000000
        /*0414*/ 	.short	0x010a
        /*0416*/ 	.byte	0x3f
	.zero		1


	//   ....[54]....
        /*0418*/ 	.word	0x00005750
        /*041c*/ 	.word	0x00000009
        /*0420*/ 	.word	0x00000000
        /*0424*/ 	.short	0x010a
        /*0426*/ 	.byte	0x3f
	.zero		1


	//   ....[55]....
        /*0428*/ 	.word	0x000057e0
        /*042c*/ 	.word	0x00000008
        /*0430*/ 	.word	0x00000000
        /*0434*/ 	.short	0x010a
        /*0436*/ 	.byte	0x3f
	.zero		1


	//   ....[56]....
        /*0438*/ 	.word	0x00005870
        /*043c*/ 	.word	0x00000009
        /*0440*/ 	.word	0x00000000
        /*0444*/ 	.short	0x010a
        /*0446*/ 	.byte	0x3f
	.zero		1


	//   ....[57]....
        /*0448*/ 	.word	0x00005900
        /*044c*/ 	.word	0x00000008
        /*0450*/ 	.word	0x00000000
        /*0454*/ 	.short	0x010a
        /*0456*/ 	.byte	0x3f
	.zero		1


	//   ....[58]....
        /*0458*/ 	.word	0x00005990
        /*045c*/ 	.word	0x0000000b
        /*0460*/ 	.word	0x00000000
        /*0464*/ 	.short	0x010a
        /*0466*/ 	.byte	0x3f
	.zero		1


	//   ....[59]....
        /*0468*/ 	.word	0x00005a20
        /*046c*/ 	.word	0x00000003
        /*0470*/ 	.word	0x00000000
        /*0474*/ 	.short	0x010a
        /*0476*/ 	.byte	0x3f
	.zero		1


	//   ....[60]....
        /*0478*/ 	.word	0x00005a80
        /*047c*/ 	.word	0x0000003f
        /*0480*/ 	.word	0x00000000
        /*0484*/ 	.short	0x010a
        /*0486*/ 	.byte	0x3f
	.zero		1


	//   ....[61]....
        /*0488*/ 	.word	0x00005ad0
        /*048c*/ 	.word	0x00000003
        /*0490*/ 	.word	0x00000000
        /*0494*/ 	.short	0x010a
        /*0496*/ 	.byte	0x3f
	.zero		1


	//   ....[62]....
        /*0498*/ 	.word	0x00005b30
        /*049c*/ 	.word	0x00000004
        /*04a0*/ 	.word	0x00000000
        /*04a4*/ 	.short	0x010a
        /*04a6*/ 	.byte	0x3f
	.zero		1


	//   ....[63]....
        /*04a8*/ 	.word	0x00005b80
        /*04ac*/ 	.word	0x0000003f
        /*04b0*/ 	.word	0x00000010
        /*04b4*/ 	.short	0x010a
        /*04b6*/ 	.byte	0x3f
	.zero		1


	//   ....[64]....
        /*04b8*/ 	.word	0x00005c50
        /*04bc*/ 	.word	0x0000000a
        /*04c0*/ 	.word	0x00000070
        /*04c4*/ 	.short	0x010a
        /*04c6*/ 	.byte	0x3f
	.zero		1


	//   ....[65]....
        /*04c8*/ 	.word	0x00005d20
        /*04cc*/ 	.word	0x00000009
        /*04d0*/ 	.word	0x00000000
        /*04d4*/ 	.short	0x010a
        /*04d6*/ 	.byte	0x3f
	.zero		1


	//   ....[66]....
        /*04d8*/ 	.word	0x00005d70
        /*04dc*/ 	.word	0x00000008
        /*04e0*/ 	.word	0x00000000
        /*04e4*/ 	.short	0x010a
        /*04e6*/ 	.byte	0x3f
	.zero		1


	//   ....[67]....
        /*04e8*/ 	.word	0x00005dc0
        /*04ec*/ 	.word	0x00000009
        /*04f0*/ 	.word	0x00000000
        /*04f4*/ 	.short	0x010a
        /*04f6*/ 	.byte	0x3f
	.zero		1


	//   ....[68]....
        /*04f8*/ 	.word	0x00005e10
        /*04fc*/ 	.word	0x00000008
        /*0500*/ 	.word	0x00000000
        /*0504*/ 	.short	0x010a
        /*0506*/ 	.byte	0x3f
	.zero		1


	//   ....[69]....
        /*0508*/ 	.word	0x00005e60
        /*050c*/ 	.word	0x00000009
        /*0510*/ 	.word	0x00000000
        /*0514*/ 	.short	0x010a
        /*0516*/ 	.byte	0x3f
	.zero		1


	//   ....[70]....
        /*0518*/ 	.word	0x00005eb0
        /*051c*/ 	.word	0x00000008
        /*0520*/ 	.word	0x00000000
        /*0524*/ 	.short	0x010a
        /*0526*/ 	.byte	0x3f
	.zero		1


	//   ....[71]....
        /*0528*/ 	.word	0x00005f00
        /*052c*/ 	.word	0x00000009
        /*0530*/ 	.word	0x00000000
        /*0534*/ 	.short	0x010a
        /*0536*/ 	.byte	0x3f
	.zero		1


	//   ....[72]....
        /*0538*/ 	.word	0x00005f50
        /*053c*/ 	.word	0x00000008
        /*0540*/ 	.word	0x00000000
        /*0544*/ 	.short	0x010a
        /*0546*/ 	.byte	0x3f
	.zero		1


	//   ....[73]....
        /*0548*/ 	.word	0x00005fa0
        /*054c*/ 	.word	0x00000009
        /*0550*/ 	.word	0x00000000
        /*0554*/ 	.short	0x010a
        /*0556*/ 	.byte	0x3f
	.zero		1


	//   ....[74]....
        /*0558*/ 	.word	0x00005ff0
        /*055c*/ 	.word	0x00000008
        /*0560*/ 	.word	0x00000000
        /*0564*/ 	.short	0x010a
        /*0566*/ 	.byte	0x3f
	.zero		1


	//   ....[75]....
        /*0568*/ 	.word	0x00006040
        /*056c*/ 	.word	0x00000009
        /*0570*/ 	.word	0x00000000
        /*0574*/ 	.short	0x010a
        /*0576*/ 	.byte	0x3f
	.zero		1


	//   ....[76]....
        /*0578*/ 	.word	0x00006090
        /*057c*/ 	.word	0x00000008
        /*0580*/ 	.word	0x00000000
        /*0584*/ 	.short	0x010a
        /*0586*/ 	.byte	0x3f
	.zero		1


	//   ....[77]....
        /*0588*/ 	.word	0x000060e0
        /*058c*/ 	.word	0x0000000b
        /*0590*/ 	.word	0x00000000
        /*0594*/ 	.short	0x010a
        /*0596*/ 	.byte	0x3f
	.zero		1


	//----- nvinfo : EIATTR_NUM_MBARRIERS
	.align		4
.L_37:
        /*0598*/ 	.byte	0x03, 0x38
        /*059a*/ 	.short	0x0022


	//----- nvinfo : EIATTR_EXIT_INSTR_OFFSETS
	.align		4
        /*059c*/ 	.byte	0x04, 0x1c
        /*059e*/ 	.short	(.L_39 - .L_38)


	//   ....[0]....
.L_38:
        /*05a0*/ 	.word	0x00001300


	//   ....[1]....
        /*05a4*/ 	.word	0x00001360


	//   ....[2]....
        /*05a8*/ 	.word	0x00004500


	//   ....[3]....
        /*05ac*/ 	.word	0x00004530


	//   ....[4]....
        /*05b0*/ 	.word	0x00005a70


	//----- nvinfo : EIATTR_MAX_THREADS
	.align		4
.L_39:
        /*05b4*/ 	.byte	0x04, 0x05
        /*05b6*/ 	.short	(.L_41 - .L_40)
.L_40:
        /*05b8*/ 	.word	0x00000180
        /*05bc*/ 	.word	0x00000001
        /*05c0*/ 	.word	0x00000001


	//----- nvinfo : EIATTR_CRS_STACK_SIZE
	.align		4
.L_41:
        /*05c4*/ 	.byte	0x04, 0x1e
        /*05c6*/ 	.short	(.L_43 - .L_42)
.L_42:
        /*05c8*/ 	.word	0x00000000


	//----- nvinfo : EIATTR_CBANK_PARAM_SIZE
	.align		4
.L_43:
        /*05cc*/ 	.byte	0x03, 0x19
        /*05ce*/ 	.short	0x0470


	//----- nvinfo : EIATTR_PARAM_CBANK
	.align		4
        /*05d0*/ 	.byte	0x04, 0x0a
        /*05d2*/ 	.short	(.L_45 - .L_44)
	.align		4
.L_44:
        /*05d4*/ 	.word	index@(.nv.constant0._ZN7cutlass13device_kernelINS_4gemm6kernel13GemmUniversalIN4cute5tupleIJiiiiEEENS1_10collective13CollectiveMmaINS1_34MainloopSm90TmaGmmaWarpSpecializedILi14ENS5_IJNS4_1CILi1EEESB_SB_EEENS1_32KernelTmaWarpSpecializedPingpongEEENS5_IJNSA_ILi64EEESF_NSA_ILi128EEEEEEaNS5_IJlSB_lEEEaSI_NS4_8TiledMMAINS4_8MMA_AtomIJNS4_4SM904GMMA26MMA_64x64x32_S32S8S8_SS_TNEEEENS4_6LayoutISC_NS5_IJNSA_ILi0EEESQ_SQ_EEEEENS5_IJNS4_10UnderscoreEST_ST_EEEEENS4_13SM90_TMA_LOADENS4_14ComposedLayoutINS4_7SwizzleILi3ELi4ELi3EEENS4_18smem_ptr_flag_bitsILi8EEENSP_INS5_IJNSA_ILi8EEESG_EEENS5_IJSG_SB_EEEEEEEvNS4_8identityESW_S16_vS17_EENS_8epilogue10collective6detail29Sm90TmaWarpSpecializedAdapterINS1A_15DefaultEpilogueIaSI_SI_NS19_6thread17LinearCombinationIaLi1EiiLNS1E_9ScaleType4KindE0ELNS_15FloatRoundStyleE2EaEENS1_15EpilogueDefaultEEEEEvvEEEEvNT_6ParamsE)
        /*05d8*/ 	.short	0x0210
        /*05da*/ 	.short	0x0470


	//----- nvinfo : EIATTR_SW_WAR
	.align		4
.L_45:
        /*05dc*/ 	.byte	0x04, 0x36
        /*05de*/ 	.short	(.L_47 - .L_46)
.L_46:
        /*05e0*/ 	.word	0x00000008
.L_47:


//--------------------- .nv.callgraph             --------------------------
	.section	.nv.callgraph,"",@"SHT_CUDA_CALLGRAPH"
	.align	4
	.sectionentsize	8
	.align		4
        /*0000*/ 	.word	0x00000000
	.align		4
        /*0004*/ 	.word	0xffffffff
	.align		4
        /*0008*/ 	.word	index@(_ZN7cutlass13device_kernelINS_4gemm6kernel13GemmUniversalIN4cute5tupleIJiiiiEEENS1_10collective13CollectiveMmaINS1_34MainloopSm90TmaGmmaWarpSpecializedILi14ENS5_IJNS4_1CILi1EEESB_SB_EEENS1_32KernelTmaWarpSpecializedPingpongEEENS5_IJNSA_ILi64EEESF_NSA_ILi128EEEEEEaNS5_IJlSB_lEEEaSI_NS4_8TiledMMAINS4_8MMA_AtomIJNS4_4SM904GMMA26MMA_64x64x32_S32S8S8_SS_TNEEEENS4_6LayoutISC_NS5_IJNSA_ILi0EEESQ_SQ_EEEEENS5_IJNS4_10UnderscoreEST_ST_EEEEENS4_13SM90_TMA_LOADENS4_14ComposedLayoutINS4_7SwizzleILi3ELi4ELi3EEENS4_18smem_ptr_flag_bitsILi8EEENSP_INS5_IJNSA_ILi8EEESG_EEENS5_IJSG_SB_EEEEEEEvNS4_8identityESW_S16_vS17_EENS_8epilogue10collective6detail29Sm90TmaWarpSpecializedAdapterINS1A_15DefaultEpilogueIaSI_SI_NS19_6thread17LinearCombinationIaLi1EiiLNS1E_9ScaleType4KindE0ELNS_15FloatRoundStyleE2EaEENS1_15EpilogueDefaultEEEEEvvEEEEvNT_6ParamsE)
	.align		4
        /*000c*/ 	.word	index@(__assertfail)
	.align		4
        /*0010*/ 	.word	0x00000000
	.align		4
        /*0014*/ 	.word	0xfffffffe
	.align		4
        /*0018*/ 	.word	0x00000000
	.align		4
        /*001c*/ 	.word	0xfffffffd
	.align		4
        /*0020*/ 	.word	0x00000000
	.align		4
        /*0024*/ 	.word	0xfffffffc


//--------------------- .nv.constant4             --------------------------
	.section	.nv.constant4,"a",@progbits
	.align	8
	.align		8
.nv.constant4:
        /*0000*/ 	.dword	__assertfail
	.align		8
        /*0008*/ 	.dword	__unnamed_1
	.align		8
        /*0010*/ 	.dword	_ZN40_INTERNAL_450ff473_4_k_cu_6ca00b81_313704cuda3std3__45__cpo5beginE
	.align		8
        /*0018*/ 	.dword	_ZN40_INTERNAL_450ff473_4_k_cu_6ca00b81_313704cuda3std3__45__cpo3endE
	.align		8
        /*0020*/ 	.dword	_ZN40_INTERNAL_450ff473_4_k_cu_6ca00b81_313704cuda3std3__45__cpo6cbeginE
	.align		8
        /*0028*/ 	.dword	_ZN40_INTERNAL_450ff473_4_k_cu_6ca00b81_313704cuda3std3__45__cpo4cendE
	.align		8
        /*0030*/ 	.dword	_ZN40_INTERNAL_450ff473_4_k_cu_6ca00b81_313704cuda3std3__442_GLOBAL__N__450ff473_4_k_cu_6ca00b81_313706ignoreE
	.align		8
        /*0038*/ 	.dword	_ZN40_INTERNAL_450ff473_4_k_cu_6ca00b81_313704cuda3std3__419piecewise_constructE
	.align		8
        /*0040*/ 	.dword	_ZN40_INTERNAL_450ff473_4_k_cu_6ca00b81_313704cuda3std3__48in_placeE
	.align		8
        /*0048*/ 	.dword	_ZN40_INTERNAL_450ff473_4_k_cu_6ca00b81_313704cuda3std6ranges3__45__cpo4swapE
	.align		8
        /*0050*/ 	.dword	_ZN40_INTERNAL_450ff473_4_k_cu_6ca00b81_313704cuda3std6ranges3__45__cpo9iter_moveE
	.align		8
        /*0058*/ 	.dword	_ZN40_INTERNAL_450ff473_4_k_cu_6ca00b81_313704cute7productE
	.align		8
        /*0060*/ 	.dword	_ZN40_INTERNAL_450ff473_4_k_cu_6ca00b81_313704cute1_E
	.align		8
        /*0068*/ 	.dword	$str$22
	.align		8
        /*0070*/ 	.dword	$str$23


//--------------------- .text._ZN7cutlass13device_kernelINS_4gemm6kernel13GemmUniversalIN4cute5tupleIJiiiiEEENS1_10collective13CollectiveMmaINS1_34MainloopSm90TmaGmmaWarpSpecializedILi14ENS5_IJNS4_1CILi1EEESB_SB_EEENS1_32KernelTmaWarpSpecializedPingpongEEENS5_IJNSA_ILi64EEESF_NSA_ILi128EEEEEEaNS5_IJlSB_lEEEaSI_NS4_8TiledMMAINS4_8MMA_AtomIJNS4_4SM904GMMA26MMA_64x64x32_S32S8S8_SS_TNEEEENS4_6LayoutISC_NS5_IJNSA_ILi0EEESQ_SQ_EEEEENS5_IJNS4_10UnderscoreEST_ST_EEEEENS4_13SM90_TMA_LOADENS4_14ComposedLayoutINS4_7SwizzleILi3ELi4ELi3EEENS4_18smem_ptr_flag_bitsILi8EEENSP_INS5_IJNSA_ILi8EEESG_EEENS5_IJSG_SB_EEEEEEEvNS4_8identityESW_S16_vS17_EENS_8epilogue10collective6detail29Sm90TmaWarpSpecializedAdapterINS1A_15DefaultEpilogueIaSI_SI_NS19_6thread17LinearCombinationIaLi1EiiLNS1E_9ScaleType4KindE0ELNS_15FloatRoundStyleE2EaEENS1_15EpilogueDefaultEEEEEvvEEEEvNT_6ParamsE --------------------------
	.section	.text._ZN7cutlass13device_kernelINS_4gemm6kernel13GemmUniversalIN4cute5tupleIJiiiiEEENS1_10collective13CollectiveMmaINS1_34MainloopSm90TmaGmmaWarpSpecializedILi14ENS5_IJNS4_1CILi1EEESB_SB_EEENS1_32KernelTmaWarpSpecializedPingpongEEENS5_IJNSA_ILi64EEESF_NSA_ILi128EEEEEEaNS5_IJlSB_lEEEaSI_NS4_8TiledMMAINS4_8MMA_AtomIJNS4_4SM904GMMA26MMA_64x64x32_S32S8S8_SS_TNEEEENS4_6LayoutISC_NS5_IJNSA_ILi0EEESQ_SQ_EEEEENS5_IJNS4_10UnderscoreEST_ST_EEEEENS4_13SM90_TMA_LOADENS4_14ComposedLayoutINS4_7SwizzleILi3ELi4ELi3EEENS4_18smem_ptr_flag_bitsILi8EEENSP_INS5_IJNSA_ILi8EEESG_EEENS5_IJSG_SB_EEEEEEEvNS4_8identityESW_S16_vS17_EENS_8epilogue10collective6detail29Sm90TmaWarpSpecializedAdapterINS1A_15DefaultEpilogueIaSI_SI_NS19_6thread17LinearCombinationIaLi1EiiLNS1E_9ScaleType4KindE0ELNS_15FloatRoundStyleE2EaEENS1_15EpilogueDefaultEEEEEvvEEEEvNT_6ParamsE,"ax",@progbits
	.align	128
.text._ZN7cutlass13device_kernelINS_4gemm6kernel13GemmUniversalIN4cute5tupleIJiiiiEEENS1_10collective13CollectiveMmaINS1_34MainloopSm90TmaGmmaWarpSpecializedILi14ENS5_IJNS4_1CILi1EEESB_SB_EEENS1_32KernelTmaWarpSpecializedPingpongEEENS5_IJNSA_ILi64EEESF_NSA_ILi128EEEEEEaNS5_IJlSB_lEEEaSI_NS4_8TiledMMAINS4_8MMA_AtomIJNS4_4SM904GMMA26MMA_64x64x32_S32S8S8_SS_TNEEEENS4_6LayoutISC_NS5_IJNSA_ILi0EEESQ_SQ_EEEEENS5_IJNS4_10UnderscoreEST_ST_EEEEENS4_13SM90_TMA_LOADENS4_14ComposedLayoutINS4_7SwizzleILi3ELi4ELi3EEENS4_18smem_ptr_flag_bitsILi8EEENSP_INS5_IJNSA_ILi8EEESG_EEENS5_IJSG_SB_EEEEEEEvNS4_8identityESW_S16_vS17_EENS_8epilogue10collective6detail29Sm90TmaWarpSpecializedAdapterINS1A_15DefaultEpilogueIaSI_SI_NS19_6thread17LinearCombinationIaLi1EiiLNS1E_9ScaleType4KindE0ELNS_15FloatRoundStyleE2EaEENS1_15EpilogueDefaultEEEEEvvEEEEvNT_6ParamsE:
        .type           _ZN7cutlass13device_kernelINS_4gemm6kernel13GemmUniversalIN4cute5tupleIJiiiiEEENS1_10collective13CollectiveMmaINS1_34MainloopSm90TmaGmmaWarpSpecializedILi14ENS5_IJNS4_1CILi1EEESB_SB_EEENS1_32KernelTmaWarpSpecializedPingpongEEENS5_IJNSA_ILi64EEESF_NSA_ILi128EEEEEEaNS5_IJlSB_lEEEaSI_NS4_8TiledMMAINS4_8MMA_AtomIJNS4_4SM904GMMA26MMA_64x64x32_S32S8S8_SS_TNEEEENS4_6LayoutISC_NS5_IJNSA_ILi0EEESQ_SQ_EEEEENS5_IJNS4_10UnderscoreEST_ST_EEEEENS4_13SM90_TMA_LOADENS4_14ComposedLayoutINS4_7SwizzleILi3ELi4ELi3EEENS4_18smem_ptr_flag_bitsILi8EEENSP_INS5_IJNSA_ILi8EEESG_EEENS5_IJSG_SB_EEEEEEEvNS4_8identityESW_S16_vS17_EENS_8epilogue10collective6detail29Sm90TmaWarpSpecializedAdapterINS1A_15DefaultEpilogueIaSI_SI_NS19_6thread17LinearCombinationIaLi1EiiLNS1E_9ScaleType4KindE0ELNS_15FloatRoundStyleE2EaEENS1_15EpilogueDefaultEEEEEvvEEEEvNT_6ParamsE,@function
        .size           _ZN7cutlass13device_kernelINS_4gemm6kernel13GemmUniversalIN4cute5tupleIJiiiiEEENS1_10collective13CollectiveMmaINS1_34MainloopSm90TmaGmmaWarpSpecializedILi14ENS5_IJNS4_1CILi1EEESB_SB_EEENS1_32KernelTmaWarpSpecializedPingpongEEENS5_IJNSA_ILi64EEESF_NSA_ILi128EEEEEEaNS5_IJlSB_lEEEaSI_NS4_8TiledMMAINS4_8MMA_AtomIJNS4_4SM904GMMA26MMA_64x64x32_S32S8S8_SS_TNEEEENS4_6LayoutISC_NS5_IJNSA_ILi0EEESQ_SQ_EEEEENS5_IJNS4_10UnderscoreEST_ST_EEEEENS4_13SM90_TMA_LOADENS4_14ComposedLayoutINS4_7SwizzleILi3ELi4ELi3EEENS4_18smem_ptr_flag_bitsILi8EEENSP_INS5_IJNSA_ILi8EEESG_EEENS5_IJSG_SB_EEEEEEEvNS4_8identityESW_S16_vS17_EENS_8epilogue10collective6detail29Sm90TmaWarpSpecializedAdapterINS1A_15DefaultEpilogueIaSI_SI_NS19_6thread17LinearCombinationIaLi1EiiLNS1E_9ScaleType4KindE0ELNS_15FloatRoundStyleE2EaEENS1_15EpilogueDefaultEEEEEvvEEEEvNT_6ParamsE,(.L_x_158 - _ZN7cutlass13device_kernelINS_4gemm6kernel13GemmUniversalIN4cute5tupleIJiiiiEEENS1_10collective13CollectiveMmaINS1_34MainloopSm90TmaGmmaWarpSpecializedILi14ENS5_IJNS4_1CILi1EEESB_SB_EEENS1_32KernelTmaWarpSpecializedPingpongEEENS5_IJNSA_ILi64EEESF_NSA_ILi128EEEEEEaNS5_IJlSB_lEEEaSI_NS4_8TiledMMAINS4_8MMA_AtomIJNS4_4SM904GMMA26MMA_64x64x32_S32S8S8_SS_TNEEEENS4_6LayoutISC_NS5_IJNSA_ILi0EEESQ_SQ_EEEEENS5_IJNS4_10UnderscoreEST_ST_EEEEENS4_13SM90_TMA_LOADENS4_14ComposedLayoutINS4_7SwizzleILi3ELi4ELi3EEENS4_18smem_ptr_flag_bitsILi8EEENSP_INS5_IJNSA_ILi8EEESG_EEENS5_IJSG_SB_EEEEEEEvNS4_8identityESW_S16_vS17_EENS_8epilogue10collective6detail29Sm90TmaWarpSpecializedAdapterINS1A_15DefaultEpilogueIaSI_SI_NS19_6thread17LinearCombinationIaLi1EiiLNS1E_9ScaleType4KindE0ELNS_15FloatRoundStyleE2EaEENS1_15EpilogueDefaultEEEEEvvEEEEvNT_6ParamsE)
        .other          _ZN7cutlass13device_kernelINS_4gemm6kernel13GemmUniversalIN4cute5tupleIJiiiiEEENS1_10collective13CollectiveMmaINS1_34MainloopSm90TmaGmmaWarpSpecializedILi14ENS5_IJNS4_1CILi1EEESB_SB_EEENS1_32KernelTmaWarpSpecializedPingpongEEENS5_IJNSA_ILi64EEESF_NSA_ILi128EEEEEEaNS5_IJlSB_lEEEaSI_NS4_8TiledMMAINS4_8MMA_AtomIJNS4_4SM904GMMA26MMA_64x64x32_S32S8S8_SS_TNEEEENS4_6LayoutISC_NS5_IJNSA_ILi0EEESQ_SQ_EEEEENS5_IJNS4_10UnderscoreEST_ST_EEEEENS4_13SM90_TMA_LOADENS4_14ComposedLayoutINS4_7SwizzleILi3ELi4ELi3EEENS4_18smem_ptr_flag_bitsILi8EEENSP_INS5_IJNSA_ILi8EEESG_EEENS5_IJSG_SB_EEEEEEEvNS4_8identityESW_S16_vS17_EENS_8epilogue10collective6detail29Sm90TmaWarpSpecializedAdapterINS1A_15DefaultEpilogueIaSI_SI_NS19_6thread17LinearCombinationIaLi1EiiLNS1E_9ScaleType4KindE0ELNS_15FloatRoundStyleE2EaEENS1_15EpilogueDefaultEEEEEvvEEEEvNT_6ParamsE,@"STO_CUDA_ENTRY STV_DEFAULT"
_ZN7cutlass13device_kernelINS_4gemm6kernel13GemmUniversalIN4cute5tupleIJiiiiEEENS1_10collective13CollectiveMmaINS1_34MainloopSm90TmaGmmaWarpSpecializedILi14ENS5_IJNS4_1CILi1EEESB_SB_EEENS1_32KernelTmaWarpSpecializedPingpongEEENS5_IJNSA_ILi64EEESF_NSA_ILi128EEEEEEaNS5_IJlSB_lEEEaSI_NS4_8TiledMMAINS4_8MMA_AtomIJNS4_4SM904GMMA26MMA_64x64x32_S32S8S8_SS_TNEEEENS4_6LayoutISC_NS5_IJNSA_ILi0EEESQ_SQ_EEEEENS5_IJNS4_10UnderscoreEST_ST_EEEEENS4_13SM90_TMA_LOADENS4_14ComposedLayoutINS4_7SwizzleILi3ELi4ELi3EEENS4_18smem_ptr_flag_bitsILi8EEENSP_INS5_IJNSA_ILi8EEESG_EEENS5_IJSG_SB_EEEEEEEvNS4_8identityESW_S16_vS17_EENS_8epilogue10collective6detail29Sm90TmaWarpSpecializedAdapterINS1A_15DefaultEpilogueIaSI_SI_NS19_6thread17LinearCombinationIaLi1EiiLNS1E_9ScaleType4KindE0ELNS_15FloatRoundStyleE2EaEENS1_15EpilogueDefaultEEEEEvvEEEEvNT_6ParamsE:
[----:B------:R-:W0:Y:S02]  /*0000*/  LDC R1, c[0x0][0x28] ;  /* 0x00000a00ff017b82 */ /* 0x000e240000000800 */
[----:B0-----:R-:W-:Y:S01]  /*0010*/  VIADD R1, R1, 0xfffffff8 ;  /* 0xfffffff801017836 */ /* 0x001fe20000000000 */
[----:B------:R-:W0:Y:S01]  /*0020*/  S2R R4, SR_TID.X ;  /* 0x0000000000047919 */ /* 0x000e220000002100 */
[----:B------:R-:W-:Y:S01]  /*0030*/  ELECT P0, URZ, PT ;  /* 0x00000000003f782f */ /* 0x000fe20003800000 */
[----:B------:R-:W-:Y:S01]  /*0040*/  BSSY B0, `(.L_x_0) ;  /* 0x000000f000007945 */ /* 0x000fe20003800000 */
[--C-:B0-----:R-:W-:Y:S02]  /*0050*/  SHF.R.U32.HI R0, RZ, 0x5, R4.reuse ;  /* 0x00000005ff007819 */ /* 0x101fe40000011604 */
[----:B------:R-:W-:-:S03]  /*0060*/  SHF.R.U32.HI R5, RZ, 0x7, R4 ;  /* 0x00000007ff057819 */ /* 0x000fc60000011604 */
[----:B------:R-:W0:Y:S04]  /*0070*/  SHFL.IDX PT, R2, R0, RZ, 0x1f ;  /* 0x00001fff00027589 */ /* 0x000e2800000e0000 */
[----:B------:R1:W2:Y:S01]  /*0080*/  SHFL.IDX PT, R8, R5, RZ, 0x1f ;  /* 0x00001fff05087589 */ /* 0x0002a200000e0000 */
[----:B0-----:R-:W-:-:S13]  /*0090*/  ISETP.NE.OR P0, PT, R2, RZ, !P0 ;  /* 0x000000ff0200720c */ /* 0x001fda0004705670 */
[----:B-12---:R-:W-:Y:S05]  /*00a0*/  @P0 BRA `(.L_x_1) ;  /* 0x0000000000200947 */ /* 0x006fea0003800000 */
[----:B------:R-:W-:Y:S02]  /*00b0*/  ULDC.64 UR4, c[0x0][0x198] ;  /* 0x0000660000047ab9 */ /* 0x000fe40000000a00 */
[----:B------:R-:W-:Y:S02]  /*00c0*/  UIADD3 UR6, UP0, UR4, 0xf0, URZ ;  /* 0x000000f004067890 */ /* 0x000fe4000ff1e03f */
[----:B------:R-:W-:Y:S02]  /*00d0*/  UIADD3 UR4, UP1, UR4, 0x1f0, URZ ;  /* 0x000001f004047890 */ /* 0x000fe4000ff3e03f */
[----:B------:R-:W-:Y:S02]  /*00e0*/  UIADD3.X UR7, URZ, UR5, URZ, UP0, !UPT ;  /* 0x000000053f077290 */ /* 0x000fe400087fe43f */
[----:B------:R-:W-:-:S07]  /*00f0*/  UIADD3.X UR5, URZ, UR5, URZ, UP1, !UPT ;  /* 0x000000053f057290 */ /* 0x000fce0008ffe43f */
[----:B------:R0:W-:Y:S02]  /*0100*/  UTMACCTL.PF [UR6] ;  /* 0x00000000060079b9 */ /* 0x0001e40008040000 */
[----:B------:R0:W-:Y:S02]  /*0110*/  UTMACCTL.PF [UR4] ;  /* 0x00000000040079b9 */ /* 0x0001e40008040000 */
[----:B0-----:R-:W-:Y:S01]  /*0120*/  NOP ;  /* 0x0000000000007918 */ /* 0x001fe20000000000 */
.L_x_1:
[----:B------:R-:W-:Y:S05]  /*0130*/  BSYNC B0 ;  /* 0x0000000000007941 */ /* 0x000fea0003800000 */
.L_x_0:
[----:B------:R-:W0:Y:S02]  /*0140*/  SHFL.IDX PT, R3, R0, RZ, 0x1f ;  /* 0x00001fff00037589 */ /* 0x000e2400000e0000 */
[----:B0-----:R-:W-:-:S13]  /*0150*/  ISETP.NE.AND P0, PT, R3, RZ, PT ;  /* 0x000000ff0300720c */ /* 0x001fda0003f05270 */
[----:B------:R-:W-:Y:S05]  /*0160*/  @P0 BRA `(.L_x_2) ;  /* 0x0000000000b40947 */ /* 0x000fea0003800000 */
[----:B------:R-:W-:Y:S01]  /*0170*/  ELECT P0, URZ, PT ;  /* 0x00000000003f782f */ /* 0x000fe20003800000 */
[----:B------:R-:W-:-:S12]  /*0180*/  BSSY B0, `(.L_x_2) ;  /* 0x000002b000007945 */ /* 0x000fd80003800000 */
[----:B------:R-:W-:Y:S05]  /*0190*/  @!P0 BRA `(.L_x_3) ;  /* 0x0000000000a48947 */ /* 0x000fea0003800000 */
[----:B------:R-:W0:Y:S01]  /*01a0*/  S2UR UR8, SR_CgaCtaId ;  /* 0x00000000000879c3 */ /* 0x000e220000008800 */
[----:B------:R-:W-:Y:S01]  /*01b0*/  UMOV UR4, 0x400 ;  /* 0x0000040000047882 */ /* 0x000fe20000000000 */
[----:B------:R-:W-:Y:S01]  /*01c0*/  UMOV UR5, 0x1 ;  /* 0x0000000100057882 */ /* 0x000fe20000000000 */
[----:B------:R-:W-:Y:S02]  /*01d0*/  UMOV UR6, 0x80 ;  /* 0x0000008000067882 */ /* 0x000fe40000000000 */
[----:B------:R-:W-:-:S04]  /*01e0*/  UIADD3 UR6, -UR6, 0x100000, URZ ;  /* 0x0010000006067890 */ /* 0x000fc8000fffe13f */
[----:B------:R-:W-:Y:S02]  /*01f0*/  USHF.L.U32 UR7, UR6, 0xb, URZ ;  /* 0x0000000b06077899 */ /* 0x000fe4000800063f */
[----:B------:R-:W-:Y:S02]  /*0200*/  USHF.L.U32 UR6, UR6, 0x1, URZ ;  /* 0x0000000106067899 */ /* 0x000fe4000800063f */
[----:B0-----:R-:W-:Y:S02]  /*0210*/  ULEA UR8, UR8, UR4, 0x18 ;  /* 0x0000000408087291 */ /* 0x001fe4000f8ec03f */
[----:B------:R-:W-:-:S04]  /*0220*/  UIADD3 UR4, -UR5, 0x100000, URZ ;  /* 0x0010000005047890 */ /* 0x000fc8000fffe13f */
[----:B------:R-:W-:Y:S02]  /*0230*/  USHF.L.U32 UR5, UR4, 0xb, URZ ;  /* 0x0000000b04057899 */ /* 0x000fe4000800063f */
[----:B------:R-:W-:Y:S01]  /*0240*/  USHF.L.U32 UR4, UR4, 0x1, URZ ;  /* 0x0000000104047899 */ /* 0x000fe2000800063f */
[----:B------:R-:W0:Y:S11]  /*0250*/  FENCE.VIEW.ASYNC.S ;  /* 0x00000000000073c6 */ /* 0x000e360000000000 */
[----:B0-----:R0:W1:Y:S01]  /*0260*/  SYNCS.EXCH.64 URZ, [UR8], UR4 ;  /* 0x00000004083f75b2 */ /* 0x0010620008000100 */
[----:B------:R0:W2:Y:S01]  /*0270*/  SYNCS.EXCH.64 URZ, [UR8+0x70], UR6 ;  /* 0x00007006083f75b2 */ /* 0x0000a20008000100 */
[----:B------:R0:W3:Y:S01]  /*0280*/  SYNCS.EXCH.64 URZ, [UR8+0x8], UR4 ;  /* 0x00000804083f75b2 */ /* 0x0000e20008000100 */
[----:B------:R0:W4:Y:S01]  /*0290*/  SYNCS.EXCH.64 URZ, [UR8+0x78], UR6 ;  /* 0x00007806083f75b2 */ /* 0x0001220008000100 */
[----:B------:R0:W0:Y:S01]  /*02a0*/  SYNCS.EXCH.64 URZ, [UR8+0x10], UR4 ;  /* 0x00001004083f75b2 */ /* 0x0000220008000100 */
        /* <DEDUP_REMOVED lines=23> */
[----:B-1234-:R-:W-:Y:S01]  /*0420*/  NOP ;  /* 0x0000000000007918 */ /* 0x01efe20000000000 */
.L_x_3:
[----:B0-----:R-:W-:Y:S05]  /*0430*/  BSYNC B0 ;  /* 0x0000000000007941 */ /* 0x001fea0003800000 */
.L_x_2:
[----:B------:R-:W0:Y:S01]  /*0440*/  SHFL.IDX PT, R6, R0, RZ, 0x1f ;  /* 0x00001fff00067589 */ /* 0x000e2200000e0000 */
[----:B------:R-:W-:Y:S01]  /*0450*/  ELECT P0, URZ, PT ;  /* 0x00000000003f782f */ /* 0x000fe20003800000 */
[----:B------:R-:W-:Y:S01]  /*0460*/  NOP ;  /* 0x0000000000007918 */ /* 0x000fe20000000000 */
[----:B------:R-:W-:Y:S01]  /*0470*/  ELECT P1, URZ, PT ;  /* 0x00000000003f782f */ /* 0x000fe20003820000 */
[----:B------:R-:W1:Y:S01]  /*0480*/  SHFL.IDX PT, R3, R0, RZ, 0x1f ;  /* 0x00001fff00037589 */ /* 0x000e6200000e0000 */
[----:B------:R-:W-:Y:S01]  /*0490*/  UMOV UR4, 0x20 ;  /* 0x0000002000047882 */ /* 0x000fe20000000000 */
[----:B------:R-:W-:Y:S01]  /*04a0*/  UMOV UR11, 0x80 ;  /* 0x00000080000b7882 */ /* 0x000fe20000000000 */
[----:B------:R-:W-:Y:S01]  /*04b0*/  NOP ;  /* 0x0000000000007918 */ /* 0x000fe20000000000 */
[C---:B------:R-:W-:Y:S01]  /*04c0*/  VIADD R33, R8.reuse, 0xffffffff ;  /* 0xffffffff08217836 */ /* 0x040fe20000000000 */
[----:B------:R-:W2:Y:S01]  /*04d0*/  SHFL.IDX PT, R5, R5, RZ, 0x1f ;  /* 0x00001fff05057589 */ /* 0x000ea200000e0000 */
[----:B------:R-:W-:Y:S01]  /*04e0*/  ULDC.64 UR36, c[0x0][0x208] ;  /* 0x0000820000247ab9 */ /* 0x000fe20000000a00 */
[----:B------:R-:W-:-:S02]  /*04f0*/  ISETP.NE.AND P2, PT, R8, RZ, PT ;  /* 0x000000ff0800720c */ /* 0x000fc40003f45270 */
[----:B------:R-:W-:Y:S02]  /*0500*/  ISETP.GE.U32.AND P3, PT, R33, 0x2, PT ;  /* 0x000000022100780c */ /* 0x000fe40003f66070 */
[----:B0-----:R-:W-:Y:S02]  /*0510*/  ISETP.NE.OR P0, PT, R6, RZ, !P0 ;  /* 0x000000ff0600720c */ /* 0x001fe40004705670 */
[----:B-1----:R-:W-:Y:S02]  /*0520*/  ISETP.NE.OR P1, PT, R3, RZ, !P1 ;  /* 0x000000ff0300720c */ /* 0x002fe40004f25670 */
[----:B------:R-:W-:-:S04]  /*0530*/  SHF.R.S32.HI R3, RZ, 0x1f, R2 ;  /* 0x0000001fff037819 */ /* 0x000fc80000011402 */
[----:B------:R-:W-:-:S05]  /*0540*/  LEA.HI R3, R3, R2, RZ, 0x2 ;  /* 0x0000000203037211 */ /* 0x000fca00078f10ff */
[----:B------:R-:W-:Y:S01]  /*0550*/  VOTEU.ALL UP0, P0 ;  /* 0x00000000003f7886 */ /* 0x000fe20000000000 */
[----:B------:R-:W-:Y:S01]  /*0560*/  LOP3.LUT R3, R3, 0xfffffffc, RZ, 0xc0, !PT ;  /* 0xfffffffc03037812 */ /* 0x000fe200078ec0ff */
[----:B------:R-:W-:-:S03]  /*0570*/  VOTEU.ALL UP1, P1 ;  /* 0x00000000003f7886 */ /* 0x000fc60000820000 */
[----:B------:R-:W0:Y:S01]  /*0580*/  @!UP0 S2UR UR7, SR_CgaCtaId ;  /* 0x00000000000789c3 */ /* 0x000e220000008800 */
[----:B------:R-:W-:Y:S01]  /*0590*/  @!UP0 UMOV UR6, 0x400 ;  /* 0x0000040000068882 */ /* 0x000fe20000000000 */
[----:B------:R-:W-:-:S04]  /*05a0*/  @!UP0 UIADD3 UR4, -UR4, 0x100000, URZ ;  /* 0x0010000004048890 */ /* 0x000fc8000fffe13f */
[----:B------:R-:W-:Y:S02]  /*05b0*/  @!UP0 USHF.L.U32 UR5, UR4, 0xb, URZ ;  /* 0x0000000b04058899 */ /* 0x000fe4000800063f */
[----:B------:R-:W-:Y:S01]  /*05c0*/  @!UP0 USHF.L.U32 UR4, UR4, 0x1, URZ ;  /* 0x0000000104048899 */ /* 0x000fe2000800063f */
[----:B------:R-:W-:Y:S01]  /*05d0*/  IMAD.IADD R0, R2, 0x1, -R3 ;  /* 0x0000000102007824 */ /* 0x000fe200078e0a03 */
[----:B------:R-:W-:Y:S01]  /*05e0*/  @!UP1 UMOV UR9, 0x400 ;  /* 0x0000040000099882 */ /* 0x000fe20000000000 */
[----:B------:R-:W-:Y:S01]  /*05f0*/  VOTEU.ALL UP2, P1 ;  /* 0x00000000003f7886 */ /* 0x000fe20000840000 */
[----:B------:R-:W-:Y:S01]  /*0600*/  VOTEU.ALL UP3, P1 ;  /* 0x00000000003f7886 */ /* 0x000fe20000860000 */
[----:B------:R-:W-:Y:S01]  /*0610*/  VOTEU.ALL UP4, P1 ;  /* 0x00000000003f7886 */ /* 0x000fe20000880000 */
[----:B------:R-:W1:Y:S01]  /*0620*/  @!UP1 S2UR UR10, SR_CgaCtaId ;  /* 0x00000000000a99c3 */ /* 0x000e620000008800 */
[----:B------:R-:W-:Y:S01]  /*0630*/  VOTEU.ALL UP5, P1 ;  /* 0x00000000003f7886 */ /* 0x000fe200008a0000 */
[----:B------:R-:W-:-:S04]  /*0640*/  SHF.R.S32.HI R3, RZ, 0x1f, R4 ;  /* 0x0000001fff037819 */ /* 0x000fc80000011404 */
[----:B------:R-:W-:-:S04]  /*0650*/  LEA.HI R3, R3, R4, RZ, 0x7 ;  /* 0x0000000403037211 */ /* 0x000fc800078f38ff */
[----:B------:R-:W-:-:S05]  /*0660*/  LOP3.LUT R3, R3, 0xffffff80, RZ, 0xc0, !PT ;  /* 0xffffff8003037812 */ /* 0x000fca00078ec0ff */
[----:B------:R-:W-:Y:S01]  /*0670*/  IMAD.IADD R3, R4, 0x1, -R3 ;  /* 0x0000000104037824 */ /* 0x000fe200078e0a03 */
[----:B0-----:R-:W-:Y:S02]  /*0680*/  @!UP0 ULEA UR8, UR7, UR6, 0x18 ;  /* 0x0000000607088291 */ /* 0x001fe4000f8ec03f */
[----:B------:R-:W-:-:S04]  /*0690*/  @!UP1 UIADD3 UR6, -UR11, 0x100000, URZ ;  /* 0x001000000b069890 */ /* 0x000fc8000fffe13f */
[----:B------:R-:W-:Y:S02]  /*06a0*/  @!UP1 USHF.L.U32 UR7, UR6, 0xb, URZ ;  /* 0x0000000b06079899 */ /* 0x000fe4000800063f */
[----:B------:R-:W-:Y:S01]  /*06b0*/  @!UP1 USHF.L.U32 UR6, UR6, 0x1, URZ ;  /* 0x0000000106069899 */ /* 0x000fe2000800063f */
[----:B------:R-:W-:Y:S01]  /*06c0*/  VOTEU.ALL UP0, P0 ;  /* 0x00000000003f7886 */ /* 0x000fe20000000000 */
[----:B-1----:R-:W-:Y:S01]  /*06d0*/  @!UP1 ULEA UR9, UR10, UR9, 0x18 ;  /* 0x000000090a099291 */ /* 0x002fe2000f8ec03f */
[----:B------:R-:W-:Y:S02]  /*06e0*/  VOTEU.ALL UP1, P0 ;  /* 0x00000000003f7886 */ /* 0x000fe40000020000 */
[----:B------:R-:W-:Y:S01]  /*06f0*/  ULDC.64 UR10, c[0x0][0x598] ;  /* 0x00016600000a7ab9 */ /* 0x000fe20000000a00 */
[----:B------:R-:W-:Y:S01]  /*0700*/  ISETP.NE.AND P0, PT, R0, 0x3, PT ;  /* 0x000000030000780c */ /* 0x000fe20003f05270 */
[----:B------:R-:W0:Y:S02]  /*0710*/  FENCE.VIEW.ASYNC.S ;  /* 0x00000000000073c6 */ /* 0x000e240000000000 */
[----:B0-----:R0:W1:Y:S01]  /*0720*/  @!UP0 SYNCS.EXCH.64 URZ, [UR8+0x110], UR4 ;  /* 0x00011004083f85b2 */ /* 0x0010620008000100 */
[----:B------:R-:W-:-:S02]  /*0730*/  ISETP.NE.U32.AND P1, PT, RZ, UR10, PT ;  /* 0x0000000aff007c0c */ /* 0x000fc4000bf25070 */
[----:B------:R-:W-:Y:S02]  /*0740*/  ISETP.EQ.OR P0, PT, R0, RZ, !P0 ;  /* 0x000000ff0000720c */ /* 0x000fe40004702670 */
[----:B------:R-:W-:Y:S02]  /*0750*/  ISETP.NE.AND.EX P1, PT, RZ, UR11, PT, P1 ;  /* 0x0000000bff007c0c */ /* 0x000fe4000bf25310 */
[----:B------:R-:W-:-:S04]  /*0760*/  ISETP.EQ.AND P0, PT, R8, RZ, P0 ;  /* 0x000000ff0800720c */ /* 0x000fc80000702270 */
[----:B------:R-:W-:-:S04]  /*0770*/  SEL R16, RZ, 0x1, !P0 ;  /* 0x00000001ff107807 */ /* 0x000fc80004000000 */
[----:B------:R-:W-:Y:S01]  /*0780*/  SEL R16, R16, 0x2, P3 ;  /* 0x0000000210107807 */ /* 0x000fe20001800000 */
[----:B------:R0:W1:Y:S01]  /*0790*/  @!UP1 SYNCS.EXCH.64 URZ, [UR8+0x118], UR4 ;  /* 0x00011804083f95b2 */ /* 0x0000620008000100 */
[----:B------:R-:W-:Y:S01]  /*07a0*/  NOP ;  /* 0x0000000000007918 */ /* 0x000fe20000000000 */
[----:B------:R0:W1:Y:S01]  /*07b0*/  @!UP2 SYNCS.EXCH.64 URZ, [UR9+0xf0], UR6 ;  /* 0x0000f006093fa5b2 */ /* 0x0000620008000100 */
[----:B------:R0:W1:Y:S01]  /*07c0*/  @!UP3 SYNCS.EXCH.64 URZ, [UR9+0xf8], UR6 ;  /* 0x0000f806093fb5b2 */ /* 0x0000620008000100 */
[----:B------:R0:W1:Y:S01]  /*07d0*/  @!UP4 SYNCS.EXCH.64 URZ, [UR9+0x100], UR6 ;  /* 0x00010006093fc5b2 */ /* 0x0000620008000100 */
[----:B------:R0:W1:Y:S01]  /*07e0*/  @!UP5 SYNCS.EXCH.64 URZ, [UR9+0x108], UR6 ;  /* 0x00010806093fd5b2 */ /* 0x0000620008000100 */
[----:B------:R-:W-:Y:S01]  /*07f0*/  NOP ;  /* 0x0000000000007918 */ /* 0x000fe20000000000 */
[----:B-1----:R-:W-:Y:S06]  /*0800*/  BAR.SYNC.DEFER_BLOCKING 0x0 ;  /* 0x0000000000007b1d */ /* 0x002fec0000010000 */
[----:B0-2---:R-:W-:Y:S05]  /*0810*/  @!P1 BRA `(.L_x_4) ;  /* 0x00000000001c9947 */ /* 0x005fea0003800000 */
[----:B------:R-:W0:Y:S02]  /*0820*/  LDC.64 R6, c[0x0][0x598] ;  /* 0x00016600ff067b82 */ /* 0x000e240000000a00 */
[----:B0-----:R-:W2:Y:S02]  /*0830*/  LDG.E.64 R6, desc[UR36][R6.64] ;  /* 0x0000002406067981 */ /* 0x001ea4000c1e1b00 */
[----:B--2---:R-:W-:-:S04]  /*0840*/  ISETP.NE.U32.AND P0, PT, R6, RZ, PT ;  /* 0x000000ff0600720c */ /* 0x004fc80003f05070 */
[----:B------:R-:W-:-:S13]  /*0850*/  ISETP.NE.AND.EX P0, PT, R7, RZ, PT, P0 ;  /* 0x000000ff0700720c */ /* 0x000fda0003f05300 */
[----:B------:R-:W-:Y:S05]  /*0860*/  @!P0 BRA `(.L_x_4) ;  /* 0x0000000000088947 */ /* 0x000fea0003800000 */
[----:B------:R1:W5:Y:S01]  /*0870*/  LD.E R56, desc[UR36][R6.64] ;  /* 0x0000002406387980 */ /* 0x000362000c101900 */
[----:B------:R-:W-:Y:S05]  /*0880*/  BRA `(.L_x_5) ;  /* 0x0000000000247947 */ /* 0x000fea0003800000 */
.L_x_4:
[----:B------:R-:W-:Y:S02]  /*0890*/  ULDC.64 UR4, c[0x0][0x588] ;  /* 0x0001620000047ab9 */ /* 0x000fe40000000a00 */
[----:B------:R-:W-:-:S04]  /*08a0*/  ISETP.NE.U32.AND P0, PT, RZ, UR4, PT ;  /* 0x00000004ff007c0c */ /* 0x000fc8000bf05070 */
[----:B------:R-:W-:-:S13]  /*08b0*/  ISETP.NE.AND.EX P0, PT, RZ, UR5, PT, P0 ;  /* 0x00000005ff007c0c */ /* 0x000fda000bf05300 */
[----:B------:R-:W-:Y:S05]  /*08c0*/  @!P0 BRA `(.L_x_6) ;  /* 0x00000000000c8947 */ /* 0x000fea0003800000 */
[----:B------:R-:W0:Y:S02]  /*08d0*/  LDC.64 R56, c[0x0][0x588] ;  /* 0x00016200ff387b82 */ /* 0x000e240000000a00 */
[----:B0-----:R0:W5:Y:S01]  /*08e0*/  LDG.E R56, desc[UR36][R56.64] ;  /* 0x0000002438387981 */ /* 0x001162000c1e1900 */
[----:B------:R-:W-:Y:S05]  /*08f0*/  BRA `(.L_x_5) ;  /* 0x0000000000087947 */ /* 0x000fea0003800000 */
.L_x_6:
[----:B------:R-:W-:Y:S02]  /*0900*/  ULDC UR4, c[0x0][0x580] ;  /* 0x0001600000047ab9 */ /* 0x000fe40000000800 */
[----:B------:R-:W-:-:S07]  /*0910*/  IMAD.U32 R56, RZ, RZ, UR4 ;  /* 0x00000004ff387e24 */ /* 0x000fce000f8e00ff */
.L_x_5:
[----:B------:R-:W-:Y:S02]  /*0920*/  ULDC.64 UR4, c[0x0][0x5a0] ;  /* 0x0001680000047ab9 */ /* 0x000fe40000000a00 */
[----:B------:R-:W-:-:S04]  /*0930*/  ISETP.NE.U32.AND P0, PT, RZ, UR4, PT ;  /* 0x00000004ff007c0c */ /* 0x000fc8000bf05070 */
[----:B------:R-:W-:-:S13]  /*0940*/  ISETP.NE.AND.EX P0, PT, RZ, UR5, PT, P0 ;  /* 0x00000005ff007c0c */ /* 0x000fda000bf05300 */
[----:B------:R-:W-:Y:S05]  /*0950*/  @!P0 BRA `(.L_x_7) ;  /* 0x00000000001c8947 */ /* 0x000fea0003800000 */
[----:B-1----:R-:W1:Y:S02]  /*0960*/  LDC.64 R6, c[0x0][0x5a0] ;  /* 0x00016800ff067b82 */ /* 0x002e640000000a00 */
[----:B-1----:R-:W2:Y:S02]  /*0970*/  LDG.E.64 R6, desc[UR36][R6.64] ;  /* 0x0000002406067981 */ /* 0x002ea4000c1e1b00 */
[----:B--2---:R-:W-:-:S04]  /*0980*/  ISETP.NE.U32.AND P0, PT, R6, RZ, PT ;  /* 0x000000ff0600720c */ /* 0x004fc80003f05070 */
[----:B------:R-:W-:-:S13]  /*0990*/  ISETP.NE.AND.EX P0, PT, R7, RZ, PT, P0 ;  /* 0x000000ff0700720c */ /* 0x000fda0003f05300 */
[----:B------:R-:W-:Y:S05]  /*09a0*/  @!P0 BRA `(.L_x_7) ;  /* 0x0000000000088947 */ /* 0x000fea0003800000 */
[----:B0-----:R2:W5:Y:S01]  /*09b0*/  LD.E R57, desc[UR36][R6.64] ;  /* 0x0000002406397980 */ /* 0x001562000c101900 */
[----:B------:R-:W-:Y:S05]  /*09c0*/  BRA `(.L_x_8) ;  /* 0x0000000000247947 */ /* 0x000fea0003800000 */
.L_x_7:
[----:B------:R-:W-:Y:S02]  /*09d0*/  ULDC.64 UR4, c[0x0][0x590] ;  /* 0x0001640000047ab9 */ /* 0x000fe40000000a00 */
[----:B------:R-:W-:-:S04]  /*09e0*/  ISETP.NE.U32.AND P0, PT, RZ, UR4, PT ;  /* 0x00000004ff007c0c */ /* 0x000fc8000bf05070 */
[----:B------:R-:W-:-:S13]  /*09f0*/  ISETP.NE.AND.EX P0, PT, RZ, UR5, PT, P0 ;  /* 0x00000005ff007c0c */ /* 0x000fda000bf05300 */
[----:B------:R-:W-:Y:S05]  /*0a00*/  @!P0 BRA `(.L_x_9) ;  /* 0x00000000000c8947 */ /* 0x000fea0003800000 */
[----:B-1----:R-:W0:Y:S02]  /*0a10*/  LDC.64 R6, c[0x0][0x590] ;  /* 0x00016400ff067b82 */ /* 0x002e240000000a00 */
[----:B0-----:R0:W5:Y:S01]  /*0a20*/  LDG.E R57, desc[UR36][R6.64] ;  /* 0x0000002406397981 */ /* 0x001162000c1e1900 */
[----:B------:R-:W-:Y:S05]  /*0a30*/  BRA `(.L_x_8) ;  /* 0x0000000000087947 */ /* 0x000fea0003800000 */
.L_x_9:
[----:B------:R-:W-:Y:S02]  /*0a40*/  ULDC UR4, c[0x0][0x584] ;  /* 0x0001610000047ab9 */ /* 0x000fe40000000800 */
[----:B0-----:R-:W-:-:S07]  /*0a50*/  IMAD.U32 R57, RZ, RZ, UR4 ;  /* 0x00000004ff397e24 */ /* 0x001fce000f8e00ff */
.L_x_8:
[----:B------:R-:W3:Y:S01]  /*0a60*/  LDC R2, c[0x0][0x65c] ;  /* 0x00019700ff027b82 */ /* 0x000ee20000000800 */
[----:B------:R-:W4:Y:S01]  /*0a70*/  S2R R14, SR_CTAID.Y ;  /* 0x00000000000e7919 */ /* 0x000f220000002600 */
[----:B------:R-:W-:Y:S01]  /*0a80*/  ULDC UR6, c[0x0][0x28c] ;  /* 0x0000a30000067ab9 */ /* 0x000fe20000000800 */
[----:B------:R-:W-:Y:S01]  /*0a90*/  ISETP.NE.AND P0, PT, R8, 0x2, PT ;  /* 0x000000020800780c */ /* 0x000fe20003f05270 */
[----:B------:R-:W-:Y:S01]  /*0aa0*/  UIADD3 UR6, UR6, 0x7f, URZ ;  /* 0x0000007f06067890 */ /* 0x000fe2000fffe03f */
[----:B012---:R-:W0:Y:S01]  /*0ab0*/  S2R R6, SR_CTAID.X ;  /* 0x0000000000067919 */ /* 0x007e220000002500 */
[----:B------:R-:W-:Y:S01]  /*0ac0*/  IMAD.MOV.U32 R7, RZ, RZ, RZ ;  /* 0x000000ffff077224 */ /* 0x000fe200078e00ff */
[----:B------:R-:W-:Y:S01]  /*0ad0*/  UMOV UR38, URZ ;  /* 0x0000003f00267c82 */ /* 0x000fe20008000000 */
[----:B------:R-:W-:Y:S01]  /*0ae0*/  USHF.R.S32.HI UR7, URZ, 0x1f, UR6 ;  /* 0x0000001f3f077899 */ /* 0x000fe20008011406 */
[----:B------:R-:W-:Y:S01]  /*0af0*/  UMOV UR39, URZ ;  /* 0x0000003f00277c82 */ /* 0x000fe20008000000 */
[----:B------:R-:W-:-:S02]  /*0b00*/  ULDC.64 UR8, c[0x0][0x650] ;  /* 0x0001940000087ab9 */ /* 0x000fc40000000a00 */
[----:B------:R-:W-:-:S04]  /*0b10*/  ULEA.HI UR7, UR7, UR6, URZ, 0x7 ;  /* 0x0000000607077291 */ /* 0x000fc8000f8f383f */
[----:B------:R-:W-:Y:S01]  /*0b20*/  USHF.R.S32.HI UR40, URZ, 0x7, UR7 ;  /* 0x000000073f287899 */ /* 0x000fe20008011407 */
[----:B---3--:R-:W-:-:S13]  /*0b30*/  ISETP.NE.AND P1, PT, R2, 0x1, PT ;  /* 0x000000010200780c */ /* 0x008fda0003f25270 */
[----:B------:R-:W0:Y:S01]  /*0b40*/  @P1 LDC R19, c[0x0][0x10] ;  /* 0x00000400ff131b82 */ /* 0x000e220000000800 */
[----:B----4-:R-:W-:Y:S02]  /*0b50*/  @P1 IMAD.MOV.U32 R8, RZ, RZ, R14 ;  /* 0x000000ffff081224 */ /* 0x010fe400078e000e */
[----:B------:R-:W-:Y:S02]  /*0b60*/  @P1 IMAD.MOV.U32 R9, RZ, RZ, RZ ;  /* 0x000000ffff091224 */ /* 0x000fe400078e00ff */
[----:B------:R-:W-:-:S03]  /*0b70*/  @P1 IMAD.MOV.U32 R17, RZ, RZ, RZ ;  /* 0x000000ffff111224 */ /* 0x000fc600078e00ff */
[----:B------:R-:W1:Y:S01]  /*0b80*/  @!P1 LDC R11, c[0x0][0xc] ;  /* 0x00000300ff0b9b82 */ /* 0x000e620000000800 */
[----:B------:R-:W-:Y:S01]  /*0b90*/  ULDC UR4, c[0x0][0xc] ;  /* 0x0000030000047ab9 */ /* 0x000fe20000000800 */
[----:B------:R-:W-:Y:S02]  /*0ba0*/  ULDC UR5, c[0x0][0x10] ;  /* 0x0000040000057ab9 */ /* 0x000fe40000000800 */
[----:B------:R-:W-:-:S04]  /*0bb0*/  UIMAD.WIDE.U32 UR4, UR4, UR5, URZ ;  /* 0x00000005040472a5 */ /* 0x000fc8000f8e003f */
[----:B------:R-:W2:Y:S01]  /*0bc0*/  LDC R2, c[0x0][0x14] ;  /* 0x00000500ff027b82 */ /* 0x000ea20000000800 */
[----:B0-----:R-:W-:-:S04]  /*0bd0*/  @P1 IMAD.WIDE.U32 R18, R6, R19, R8 ;  /* 0x0000001306121225 */ /* 0x001fc800078e0008 */
[----:B------:R-:W-:Y:S02]  /*0be0*/  @P1 IMAD.IADD R17, R19, 0x1, R17 ;  /* 0x0000000113111824 */ /* 0x000fe400078e0211 */
[----:B-1----:R-:W-:-:S04]  /*0bf0*/  @!P1 IMAD.WIDE.U32 R8, R11, R14, R6 ;  /* 0x0000000e0b089225 */ /* 0x002fc800078e0006 */
[----:B------:R-:W-:Y:S02]  /*0c00*/  @!P1 IMAD.MOV.U32 R18, RZ, RZ, R8 ;  /* 0x000000ffff129224 */ /* 0x000fe400078e0008 */
[----:B------:R-:W-:Y:S02]  /*0c10*/  @!P1 IMAD.MOV.U32 R17, RZ, RZ, R9 ;  /* 0x000000ffff119224 */ /* 0x000fe400078e0009 */
[----:B--2---:R-:W-:-:S04]  /*0c20*/  IMAD.WIDE.U32 R12, R2, UR4, RZ ;  /* 0x00000004020c7c25 */ /* 0x004fc8000f8e00ff */
[----:B------:R-:W-:Y:S01]  /*0c30*/  IMAD R23, R2, UR5, RZ ;  /* 0x0000000502177c24 */ /* 0x000fe2000f8e02ff */
[----:B------:R0:W-:Y:S03]  /*0c40*/  STL.64 [R1], R12 ;  /* 0x0000000c01007387 */ /* 0x0001e60000100a00 */
[----:B------:R-:W-:Y:S01]  /*0c50*/  IMAD.IADD R23, R13, 0x1, R23 ;  /* 0x000000010d177824 */ /* 0x000fe200078e0217 */
[----:B------:R-:W-:Y:S06]  /*0c60*/  @P0 BRA `(.L_x_10) ;  /* 0x0000000000240947 */ /* 0x000fec0003800000 */
[----:B------:R-:W-:Y:S01]  /*0c70*/  USHF.R.U32.HI UR4, URZ, 0x1, UR40 ;  /* 0x000000013f047899 */ /* 0x000fe20008011628 */
[----:B------:R-:W-:Y:S01]  /*0c80*/  IADD3 R18, P0, R18, R12, RZ ;  /* 0x0000000c12127210 */ /* 0x000fe20007f1e0ff */
[----:B------:R-:W-:Y:S02]  /*0c90*/  UISETP.GE.U32.AND UP0, UPT, UR40, 0xe, UPT ;  /* 0x0000000e2800788c */ /* 0x000fe4000bf06070 */
[----:B------:R-:W-:Y:S02]  /*0ca0*/  UIMAD.WIDE.U32 UR4, UR4, -0x6db6db6d, URZ ;  /* 0x92492493040478a5 */ /* 0x000fe4000f8e003f */
[----:B------:R-:W-:Y:S01]  /*0cb0*/  IMAD.X R17, R23, 0x1, R17, P0 ;  /* 0x0000000117117824 */ /* 0x000fe200000e0611 */
[----:B------:R-:W-:Y:S01]  /*0cc0*/  UMOV UR39, URZ ;  /* 0x0000003f00277c82 */ /* 0x000fe20008000000 */
[----:B------:R-:W-:-:S04]  /*0cd0*/  USHF.R.U32.HI UR4, URZ, 0x2, UR5 ;  /* 0x000000023f047899 */ /* 0x000fc80008011605 */
[----:B------:R-:W-:Y:S02]  /*0ce0*/  UIMAD UR38, UR4, -0xe, UR40 ;  /* 0xfffffff2042678a4 */ /* 0x000fe4000f8e0228 */
[----:B------:R-:W-:-:S12]  /*0cf0*/  @UP0 ULOP3.LUT UR39, UR4, 0x1, URZ, 0xc0, !UPT ;  /* 0x0000000104270892 */ /* 0x000fd8000f8ec03f */
.L_x_10:
[----:B------:R-:W-:Y:S01]  /*0d00*/  ISETP.GE.U32.AND P0, PT, R18, UR8, PT ;  /* 0x0000000812007c0c */ /* 0x000fe2000bf06070 */
[----:B------:R-:W-:Y:S01]  /*0d10*/  IMAD.MOV.U32 R19, RZ, RZ, -0x1 ;  /* 0xffffffffff137424 */ /* 0x000fe200078e00ff */
[----:B------:R-:W-:Y:S01]  /*0d20*/  PRMT R8, RZ, 0x7610, R8 ;  /* 0x00007610ff087816 */ /* 0x000fe20000000008 */
[----:B------:R-:W-:Y:S01]  /*0d30*/  IMAD.MOV.U32 R22, RZ, RZ, -0x1 ;  /* 0xffffffffff167424 */ /* 0x000fe200078e00ff */
[----:B------:R-:W-:Y:S01]  /*0d40*/  ISETP.GE.U32.AND.EX P0, PT, R17, UR9, PT, P0 ;  /* 0x0000000911007c0c */ /* 0x000fe2000bf06100 */
[----:B------:R-:W-:-:S12]  /*0d50*/  IMAD.MOV.U32 R2, RZ, RZ, -0x1 ;  /* 0xffffffffff027424 */ /* 0x000fd800078e00ff */
[----:B------:R-:W-:Y:S05]  /*0d60*/  @P0 BRA `(.L_x_11) ;  /* 0x00000004005c0947 */ /* 0x000fea0003800000 */
[----:B------:R-:W1:Y:S01]  /*0d70*/  LDC.64 R20, c[0x0][0x628] ;  /* 0x00018a00ff147b82 */ /* 0x000e620000000a00 */
[----:B------:R-:W-:Y:S02]  /*0d80*/  IMAD.MOV.U32 R8, RZ, RZ, R18 ;  /* 0x000000ffff087224 */ /* 0x000fe400078e0012 */
[----:B------:R-:W-:-:S05]  /*0d90*/  IMAD.MOV.U32 R9, RZ, RZ, R17 ;  /* 0x000000ffff097224 */ /* 0x000fca00078e0011 */
[----:B------:R-:W2:Y:S08]  /*0da0*/  LDC R2, c[0x0][0x630] ;  /* 0x00018c00ff027b82 */ /* 0x000eb00000000800 */
[----:B------:R-:W3:Y:S01]  /*0db0*/  LDC.64 R24, c[0x0][0x620] ;  /* 0x00018800ff187b82 */ /* 0x000ee20000000a00 */
[----:B-1----:R-:W-:-:S04]  /*0dc0*/  ISETP.NE.U32.AND P0, PT, R20, RZ, PT ;  /* 0x000000ff1400720c */ /* 0x002fc80003f05070 */
[----:B------:R-:W-:-:S13]  /*0dd0*/  ISETP.NE.AND.EX P0, PT, R21, RZ, PT, P0 ;  /* 0x000000ff1500720c */ /* 0x000fda0003f05300 */
[----:B--23--:R-:W-:Y:S05]  /*0de0*/  @!P0 BRA `(.L_x_12) ;  /* 0x0000000000288947 */ /* 0x00cfea0003800000 */
[----:B0-----:R-:W0:Y:S02]  /*0df0*/  LDC R13, c[0x0][0x634] ;  /* 0x00018d00ff0d7b82 */ /* 0x001e240000000800 */
[----:B0-----:R-:W-:-:S05]  /*0e00*/  IADD3 R13, P0, R18, R13, RZ ;  /* 0x0000000d120d7210 */ /* 0x001fca0007f1e0ff */
[----:B------:R-:W-:-:S04]  /*0e10*/  IMAD.X R15, RZ, RZ, R17, P0 ;  /* 0x000000ffff0f7224 */ /* 0x000fc800000e0611 */
[----:B------:R-:W-:-:S04]  /*0e20*/  IMAD.WIDE.U32 R8, R15, R20, RZ ;  /* 0x000000140f087225 */ /* 0x000fc800078e00ff */
[----:B------:R-:W-:-:S04]  /*0e30*/  IMAD.WIDE.U32 R10, P0, R13, R21, R8 ;  /* 0x000000150d0a7225 */ /* 0x000fc80007800008 */
[----:B------:R-:W-:-:S04]  /*0e40*/  IMAD.WIDE.U32 R8, R13, R20, RZ ;  /* 0x000000140d087225 */ /* 0x000fc800078e00ff */
[----:B------:R-:W-:Y:S01]  /*0e50*/  IMAD.X R13, RZ, RZ, RZ, P0 ;  /* 0x000000ffff0d7224 */ /* 0x000fe200000e06ff */
[----:B------:R-:W-:Y:S01]  /*0e60*/  IADD3 RZ, P0, R9, R10, RZ ;  /* 0x0000000a09ff7210 */ /* 0x000fe20007f1e0ff */
[----:B------:R-:W-:-:S04]  /*0e70*/  IMAD.MOV.U32 R12, RZ, RZ, R11 ;  /* 0x000000ffff0c7224 */ /* 0x000fc800078e000b */
[----:B------:R-:W-:-:S08]  /*0e80*/  IMAD.WIDE.U32.X R8, R15, R21, R12, P0 ;  /* 0x000000150f087225 */ /* 0x000fd000000e040c */
.L_x_12:
[-CC-:B------:R-:W-:Y:S01]  /*0e90*/  SHF.R.U64 R31, R8, R2.reuse, R9.reuse ;  /* 0x00000002081f7219 */ /* 0x180fe20000001209 */
[----:B0-----:R-:W0:Y:S01]  /*0ea0*/  LDC R12, c[0x0][0x618] ;  /* 0x00018600ff0c7b82 */ /* 0x001e220000000800 */
[----:B------:R-:W-:Y:S01]  /*0eb0*/  SHF.R.U32.HI R7, RZ, R2, R9 ;  /* 0x00000002ff077219 */ /* 0x000fe20000011609 */
[----:B------:R-:W-:Y:S01]  /*0ec0*/  ULDC UR4, c[0x0][0x150] ;  /* 0x0000540000047ab9 */ /* 0x000fe20000000800 */
[----:B------:R-:W-:Y:S01]  /*0ed0*/  IADD3 R11, P0, RZ, -R31, RZ ;  /* 0x8000001fff0b7210 */ /* 0x000fe20007f1e0ff */
[----:B------:R-:W-:Y:S01]  /*0ee0*/  IMAD.MOV.U32 R19, RZ, RZ, R17 ;  /* 0x000000ffff137224 */ /* 0x000fe200078e0011 */
[----:B------:R-:W-:-:S03]  /*0ef0*/  I2FP.F32.U32 R2, R6 ;  /* 0x0000000600027245 */ /* 0x000fc60000201000 */
[----:B------:R-:W1:Y:S01]  /*0f00*/  LDC.64 R26, c[0x0][0x640] ;  /* 0x00019000ff1a7b82 */ /* 0x000e620000000a00 */
[----:B------:R-:W-:Y:S02]  /*0f10*/  IMAD.X R13, RZ, RZ, ~R7, P0 ;  /* 0x000000ffff0d7224 */ /* 0x000fe400000e0e07 */
[----:B------:R-:W-:Y:S01]  /*0f20*/  FMUL R2, R2, UR4 ;  /* 0x0000000402027c20 */ /* 0x000fe20008400000 */
[----:B------:R-:W-:Y:S01]  /*0f30*/  IMAD.WIDE.U32 R8, R11, R24, R18 ;  /* 0x000000180b087225 */ /* 0x000fe200078e0012 */
[----:B------:R-:W-:-:S03]  /*0f40*/  ULDC UR4, c[0x0][0x154] ;  /* 0x0000550000047ab9 */ /* 0x000fc60000000800 */
[----:B------:R-:W-:Y:S01]  /*0f50*/  IMAD R10, R13, R24, RZ ;  /* 0x000000180d0a7224 */ /* 0x000fe200078e02ff */
[----:B------:R-:W2:Y:S01]  /*0f60*/  LDC R7, c[0x0][0x144] ;  /* 0x00005100ff077b82 */ /* 0x000ea20000000800 */
[----:B------:R-:W3:Y:S02]  /*0f70*/  F2I.U32.TRUNC.NTZ R2, R2 ;  /* 0x0000000200027305 */ /* 0x000ee4000020f000 */
[----:B------:R-:W-:-:S04]  /*0f80*/  IMAD R11, R11, R25, R10 ;  /* 0x000000190b0b7224 */ /* 0x000fc800078e020a */
[----:B------:R-:W-:Y:S01]  /*0f90*/  IMAD.IADD R9, R9, 0x1, R11 ;  /* 0x0000000109097824 */ /* 0x000fe200078e020b */
[----:B------:R-:W4:Y:S01]  /*0fa0*/  LDC R22, c[0x0][0x608] ;  /* 0x00018200ff167b82 */ /* 0x000f220000000800 */
[----:B------:R-:W-:-:S03]  /*0fb0*/  IMAD.MOV.U32 R11, RZ, RZ, -0x1 ;  /* 0xffffffffff0b7424 */ /* 0x000fc600078e00ff */
[--C-:B0-----:R-:W-:Y:S02]  /*0fc0*/  SHF.R.U64 R20, R8, R12, R9.reuse ;  /* 0x0000000c08147219 */ /* 0x101fe40000001209 */
[----:B------:R-:W-:Y:S02]  /*0fd0*/  I2FP.F32.U32 R8, R14 ;  /* 0x0000000e00087245 */ /* 0x000fe40000201000 */
[----:B------:R-:W0:Y:S01]  /*0fe0*/  LDC R24, c[0x0][0x658] ;  /* 0x00019600ff187b82 */ /* 0x000e220000000800 */
[----:B-1----:R-:W-:Y:S01]  /*0ff0*/  ISETP.NE.U32.AND P0, PT, R26, RZ, PT ;  /* 0x000000ff1a00720c */ /* 0x002fe20003f05070 */
[----:B---3--:R-:W-:Y:S02]  /*1000*/  IMAD.MOV R10, RZ, RZ, -R2 ;  /* 0x000000ffff0a7224 */ /* 0x008fe400078e0a02 */
[----:B------:R-:W-:Y:S01]  /*1010*/  FMUL R8, R8, UR4 ;  /* 0x0000000408087c20 */ /* 0x000fe20008400000 */
[----:B------:R-:W-:Y:S02]  /*1020*/  SHF.R.U32.HI R9, RZ, R12, R9 ;  /* 0x0000000cff097219 */ /* 0x000fe40000011609 */
[----:B------:R-:W-:Y:S01]  /*1030*/  ISETP.NE.AND.EX P0, PT, R27, RZ, PT, P0 ;  /* 0x000000ff1b00720c */ /* 0x000fe20003f05300 */
[----:B------:R1:W3:Y:S01]  /*1040*/  F2I.U32.TRUNC.NTZ R15, R8 ;  /* 0x00000008000f7305 */ /* 0x0002e2000020f000 */
[----:B------:R-:W1:Y:S01]  /*1050*/  LDC R19, c[0x0][0x148] ;  /* 0x00005200ff137b82 */ /* 0x000e620000000800 */
[----:B--2---:R-:W-:-:S07]  /*1060*/  IMAD R2, R7, R10, R6 ;  /* 0x0000000a07027224 */ /* 0x004fce00078e0206 */
[----:B------:R-:W2:Y:S01]  /*1070*/  LDC R25, c[0x0][0x600] ;  /* 0x00018000ff197b82 */ /* 0x000ea20000000800 */
[-CC-:B----4-:R-:W-:Y:S02]  /*1080*/  SHF.R.U64 R32, R20, R22.reuse, R9.reuse ;  /* 0x0000001614207219 */ /* 0x190fe40000001209 */
[----:B------:R-:W-:Y:S01]  /*1090*/  SHF.R.U32.HI R7, RZ, R22, R9 ;  /* 0x00000016ff077219 */ /* 0x000fe20000011609 */
[----:B------:R-:W-:-:S04]  /*10a0*/  IMAD.MOV.U32 R9, RZ, RZ, 0x1 ;  /* 0x00000001ff097424 */ /* 0x000fc800078e00ff */
[----:B------:R-:W4:Y:S01]  /*10b0*/  LDC R28, c[0x0][0x648] ;  /* 0x00019200ff1c7b82 */ /* 0x000f220000000800 */
[-C--:B0-----:R-:W-:Y:S02]  /*10c0*/  SHF.L.U32 R6, R11, R24.reuse, RZ ;  /* 0x000000180b067219 */ /* 0x081fe400000006ff */
[--C-:B------:R-:W-:Y:S02]  /*10d0*/  SHF.R.U64 R22, R32, R24, R7.reuse ;  /* 0x0000001820167219 */ /* 0x100fe40000001207 */
[----:B------:R-:W-:Y:S02]  /*10e0*/  LOP3.LUT R13, RZ, R6, RZ, 0x33, !PT ;  /* 0x00000006ff0d7212 */ /* 0x000fe400078e33ff */
[-C--:B------:R-:W-:Y:S01]  /*10f0*/  SHF.R.U32.HI R7, RZ, R24.reuse, R7 ;  /* 0x00000018ff077219 */ /* 0x080fe20000011607 */
[----:B------:R-:W0:Y:S01]  /*1100*/  LDC R29, c[0x0][0x638] ;  /* 0x00018e00ff1d7b82 */ /* 0x000e220000000800 */
[----:B------:R-:W-:Y:S01]  /*1110*/  SHF.L.U32 R12, R9, R24, RZ ;  /* 0x00000018090c7219 */ /* 0x000fe200000006ff */
[----:B------:R-:W-:-:S06]  /*1120*/  IMAD.MOV.U32 R6, RZ, RZ, R22 ;  /* 0x000000ffff067224 */ /* 0x000fcc00078e0016 */
[----:B------:R-:W0:Y:S01]  /*1130*/  LDC R30, c[0x0][0x610] ;  /* 0x00018400ff1e7b82 */ /* 0x000e220000000800 */
[----:B-1-3--:R-:W-:Y:S05]  /*1140*/  @!P0 BRA `(.L_x_13) ;  /* 0x0000000000288947 */ /* 0x00afea0003800000 */
[----:B------:R-:W1:Y:S02]  /*1150*/  LDC R11, c[0x0][0x64c] ;  /* 0x00019300ff0b7b82 */ /* 0x000e640000000800 */
[----:B-1----:R-:W-:-:S05]  /*1160*/  IADD3 R11, P0, R22, R11, RZ ;  /* 0x0000000b160b7210 */ /* 0x002fca0007f1e0ff */
        /* <DEDUP_REMOVED lines=8> */
.L_x_13:
[----:B----4-:R-:W-:Y:S01]  /*11f0*/  SHF.R.U64 R6, R6, R28, R7 ;  /* 0x0000001c06067219 */ /* 0x010fe20000001207 */
[----:B--2---:R-:W-:Y:S01]  /*1200*/  VIADD R7, R25, 0xffffffff ;  /* 0xffffffff19077836 */ /* 0x004fe20000000000 */
[----:B------:R-:W-:Y:S01]  /*1210*/  LOP3.LUT R13, R32, R13, RZ, 0xc0, !PT ;  /* 0x0000000d200d7212 */ /* 0x000fe200078ec0ff */
[----:B------:R-:W-:Y:S02]  /*1220*/  IMAD.MOV R15, RZ, RZ, -R15 ;  /* 0x000000ffff0f7224 */ /* 0x000fe400078e0a0f */
[----:B------:R-:W-:Y:S01]  /*1230*/  IMAD.MOV R8, RZ, RZ, -R6 ;  /* 0x000000ffff087224 */ /* 0x000fe200078e0a06 */
[----:B------:R-:W-:Y:S01]  /*1240*/  LOP3.LUT R7, R20, R7, RZ, 0xc0, !PT ;  /* 0x0000000714077212 */ /* 0x000fe200078ec0ff */
[----:B------:R-:W-:Y:S02]  /*1250*/  IMAD R13, R12, R6, R13 ;  /* 0x000000060c0d7224 */ /* 0x000fe400078e020d */
[----:B------:R-:W-:Y:S02]  /*1260*/  @P1 IMAD R2, R19, R15, R14 ;  /* 0x0000000f13021224 */ /* 0x000fe400078e020e */
[----:B0-----:R-:W-:-:S02]  /*1270*/  IMAD R6, R8, R29, R22 ;  /* 0x0000001d08067224 */ /* 0x001fc400078e0216 */
[----:B------:R-:W-:Y:S02]  /*1280*/  IMAD R2, R13, R30, R2 ;  /* 0x0000001e0d027224 */ /* 0x000fe400078e0202 */
[----:B------:R-:W-:Y:S02]  /*1290*/  IMAD R19, R6, R25, R7 ;  /* 0x0000001906137224 */ /* 0x000fe400078e0207 */
[----:B------:R-:W-:-:S03]  /*12a0*/  IMAD.MOV.U32 R8, RZ, RZ, 0x1 ;  /* 0x00000001ff087424 */ /* 0x000fc600078e00ff */
[----:B------:R-:W-:Y:S02]  /*12b0*/  SEL R22, R19, R2, !P1 ;  /* 0x0000000213167207 */ /* 0x000fe40004800000 */
[----:B------:R-:W-:Y:S01]  /*12c0*/  SEL R19, R2, R19, !P1 ;  /* 0x0000001302137207 */ /* 0x000fe20004800000 */
[----:B------:R-:W-:-:S07]  /*12d0*/  IMAD.MOV.U32 R2, RZ, RZ, R31 ;  /* 0x000000ffff027224 */ /* 0x000fce00078e001f */
.L_x_11:
[----:B------:R-:W-:Y:S05]  /*12e0*/  @!P2 BRA `(.L_x_14) ;  /* 0x000000300088a947 */ /* 0x000fea0003800000 */
[----:B------:R-:W-:-:S13]  /*12f0*/  ISETP.GT.U32.AND P0, PT, R33, 0x1, PT ;  /* 0x000000012100780c */ /* 0x000fda0003f04070 */
[----:B------:R-:W-:Y:S05]  /*1300*/  @P0 EXIT ;  /* 0x000000000000094d */ /* 0x000fea0003800000 */
.L_x_15:
[----:B------:R-:W-:-:S08]  /*1310*/  NOP ;  /* 0x0000000000007918 */ /* 0x000fd00000000000 */
[----:B------:R-:W1:Y:S02]  /*1320*/  USETMAXREG.TRY_ALLOC.CTAPOOL UP0, 0xe8 ;  /* 0x000000e8000079c8 */ /* 0x000e640008000600 */
[----:B-1----:R-:W-:-:S13]  /*1330*/  PLOP3.LUT P0, PT, PT, PT, UP0, 0x80, 0x0 ;  /* 0x000000000000781c */ /* 0x002fda0003f0f008 */
[----:B------:R-:W-:Y:S05]  /*1340*/  @!P0 BRA `(.L_x_15) ;  /* 0xfffffffc00f08947 */ /* 0x000fea000383ffff */
[----:B------:R-:W-:-:S13]  /*1350*/  LOP3.LUT P0, RZ, R8, 0xff, RZ, 0xc0, !PT ;  /* 0x000000ff08ff7812 */ /* 0x000fda000780c0ff */
[----:B------:R-:W-:Y:S05]  /*1360*/  @!P0 EXIT ;  /* 0x000000000000894d */ /* 0x000fea0003800000 */
[----:B------:R-:W1:Y:S01]  /*1370*/  S2UR UR4, SR_CgaCtaId ;  /* 0x00000000000479c3 */ /* 0x000e620000008800 */
[----:B------:R-:W-:Y:S01]  /*1380*/  VIADD R6, R5, 0xffffffff ;  /* 0xffffffff05067836 */ /* 0x000fe20000000000 */
[----:B------:R-:W-:Y:S01]  /*1390*/  SHF.R.S32.HI R0, RZ, 0x1f, R3 ;  /* 0x0000001fff007819 */ /* 0x000fe20000011403 */
[----:B------:R-:W-:Y:S01]  /*13a0*/  UMOV UR41, 0x400 ;  /* 0x0000040000297882 */ /* 0x000fe20000000000 */
[----:B------:R-:W-:Y:S02]  /*13b0*/  UISETP.LT.AND UP0, UPT, UR40, 0x1, UPT ;  /* 0x000000012800788c */ /* 0x000fe4000bf01270 */
[----:B------:R-:W-:Y:S01]  /*13c0*/  R2UR UR42, R6 ;  /* 0x00000000062a72ca */ /* 0x000fe200000e0000 */
[----:B------:R-:W-:Y:S01]  /*13d0*/  ULDC UR6, c[0x0][0x284] ;  /* 0x0000a10000067ab9 */ /* 0x000fe20000000800 */
[CC--:B------:R-:W-:Y:S01]  /*13e0*/  LEA.HI R4, R0.reuse, R3.reuse, RZ, 0x2 ;  /* 0x0000000300047211 */ /* 0x0c0fe200078f10ff */
[----:B------:R-:W-:Y:S01]  /*13f0*/  USEL UR43, UR40, 0x1, UP0 ;  /* 0x00000001282b7887 */ /* 0x000fe20008000000 */
[----:B------:R-:W-:Y:S01]  /*1400*/  LEA.HI R0, R0, R3, RZ, 0x5 ;  /* 0x0000000300007211 */ /* 0x000fe200078f28ff */
[----:B------:R-:W-:Y:S01]  /*1410*/  USHF.L.U32 UR46, UR40, 0x1, URZ ;  /* 0x00000001282e7899 */ /* 0x000fe2000800063f */
[--C-:B------:R-:W-:Y:S01]  /*1420*/  SHF.R.S32.HI R58, RZ, 0x2, R4.reuse ;  /* 0x00000002ff3a7819 */ /* 0x100fe20000011404 */
[----:B------:R-:W-:Y:S01]  /*1430*/  UIADD3 UR43, -UR43, UR40, URZ ;  /* 0x000000282b2b7290 */ /* 0x000fe2000fffe13f */
[----:B------:R-:W-:-:S02]  /*1440*/  SHF.R.S32.HI R5, RZ, 0x1f, R4 ;  /* 0x0000001fff057819 */ /* 0x000fc40000011404 */
[----:B------:R-:W-:Y:S02]  /*1450*/  LOP3.LUT R60, R4, 0xfffffffc, RZ, 0xc0, !PT ;  /* 0xfffffffc043c7812 */ /* 0x000fe400078ec0ff */
[----:B------:R-:W-:Y:S01]  /*1460*/  LEA.HI R5, R5, R58, RZ, 0x3 ;  /* 0x0000003a05057211 */ /* 0x000fe200078f18ff */
[----:B------:R-:W-:Y:S01]  /*1470*/  USHF.L.U32 UR42, UR42, 0x3, URZ ;  /* 0x000000032a2a7899 */ /* 0x000fe2000800063f */
[----:B------:R-:W-:Y:S01]  /*1480*/  ISETP.NE.AND P0, PT, R6, RZ, PT ;  /* 0x000000ff0600720c */ /* 0x000fe20003f05270 */
[----:B------:R-:W-:Y:S01]  /*1490*/  IMAD.IADD R60, R3, 0x1, -R60 ;  /* 0x00000001033c7824 */ /* 0x000fe200078e0a3c */
[----:B------:R-:W-:Y:S01]  /*14a0*/  LOP3.LUT R5, R5, 0xfffffff8, RZ, 0xc0, !PT ;  /* 0xfffffff805057812 */ /* 0x000fe200078ec0ff */
[----:B-1----:R-:W-:Y:S02]  /*14b0*/  ULEA UR41, UR4, UR41, 0x18 ;  /* 0x0000002904297291 */ /* 0x002fe4000f8ec03f */
[----:B------:R-:W-:Y:S01]  /*14c0*/  IMAD.U32 R62, RZ, RZ, UR42 ;  /* 0x0000002aff3e7e24 */ /* 0x000fe2000f8e00ff */
[----:B------:R-:W-:Y:S01]  /*14d0*/  SEL R67, RZ, 0x1, P0 ;  /* 0x00000001ff437807 */ /* 0x000fe20000000000 */
[----:B------:R-:W-:Y:S01]  /*14e0*/  IMAD.IADD R58, R58, 0x1, -R5 ;  /* 0x000000013a3a7824 */ /* 0x000fe200078e0a05 */
[----:B------:R-:W-:Y:S01]  /*14f0*/  UIADD3 UR47, UR41, 0xf0, URZ ;  /* 0x000000f0292f7890 */ /* 0x000fe2000fffe03f */
[----:B------:R-:W-:Y:S01]  /*1500*/  SHF.R.S32.HI R5, RZ, 0x5, R0 ;  /* 0x00000005ff057819 */ /* 0x000fe20000011400 */
[----:B------:R-:W-:Y:S01]  /*1510*/  UIADD3 UR4, UR41, 0x200, URZ ;  /* 0x0000020029047890 */ /* 0x000fe2000fffe03f */
[C---:B------:R-:W-:Y:S01]  /*1520*/  LOP3.LUT R64, R62.reuse, 0x8, RZ, 0xc0, !PT ;  /* 0x000000083e407812 */ /* 0x040fe200078ec0ff */
[----:B------:R-:W-:Y:S01]  /*1530*/  UIADD3 UR5, UR41, 0x1c200, URZ ;  /* 0x0001c20029057890 */ /* 0x000fe2000fffe03f */
[--C-:B------:R-:W-:Y:S01]  /*1540*/  SHF.R.S32.HI R59, RZ, 0x1f, R58.reuse ;  /* 0x0000001fff3b7819 */ /* 0x100fe2000001143a */
[----:B------:R-:W-:Y:S01]  /*1550*/  USHF.R.U32.HI UR4, URZ, 0x4, UR4 ;  /* 0x000000043f047899 */ /* 0x000fe20008011604 */
[C-C-:B------:R-:W-:Y:S01]  /*1560*/  IMAD R65, R5.reuse, -0x10, -R58.reuse ;  /* 0xfffffff005417824 */ /* 0x140fe200078e0a3a */
[----:B------:R-:W-:Y:S01]  /*1570*/  USHF.R.U32.HI UR5, URZ, 0x4, UR5 ;  /* 0x000000043f057899 */ /* 0x000fe20008011605 */
[----:B------:R-:W-:Y:S01]  /*1580*/  IMAD.U32 R61, RZ, RZ, UR47 ;  /* 0x0000002fff3d7e24 */ /* 0x000fe2000f8e00ff */
[----:B------:R-:W-:Y:S01]  /*1590*/  ULOP3.LUT UR4, UR4, 0x3fff, URZ, 0xc0, !UPT ;  /* 0x00003fff04047892 */ /* 0x000fe2000f8ec03f */
[----:B------:R-:W-:Y:S01]  /*15a0*/  IMAD.WIDE R58, R5, 0x10, R58 ;  /* 0x00000010053a7825 */ /* 0x000fe200078e023a */
[----:B------:R-:W-:Y:S01]  /*15b0*/  ULOP3.LUT UR5, UR5, 0x3fff, URZ, 0xc0, !UPT ;  /* 0x00003fff05057892 */ /* 0x000fe2000f8ec03f */
[----:B------:R-:W-:Y:S01]  /*15c0*/  LOP3.LUT R62, R62, 0x8, RZ, 0xc, !PT ;  /* 0x000000083e3e7812 */ /* 0x000fe200078e0cff */
[----:B------:R-:W-:Y:S01]  /*15d0*/  ULOP3.LUT UR44, UR4, 0x10000, URZ, 0xfc, !UPT ;  /* 0x00010000042c7892 */ /* 0x000fe2000f8efc3f */
[----:B------:R-:W-:Y:S01]  /*15e0*/  VIADD R63, R61, UR42 ;  /* 0x0000002a3d3f7c36 */ /* 0x000fe20008000000 */
[----:B------:R-:W-:Y:S01]  /*15f0*/  LOP3.LUT R64, R64, 0x18, RZ, 0x3c, !PT ;  /* 0x0000001840407812 */ /* 0x000fe200078e3cff */
[----:B------:R-:W-:Y:S01]  /*1600*/  VIADD R65, R65, UR6 ;  /* 0x0000000641417c36 */ /* 0x000fe20008000000 */
[----:B------:R-:W-:-:S12]  /*1610*/  ULOP3.LUT UR45, UR5, 0x10000, URZ, 0xfc, !UPT ;  /* 0x00010000052d7892 */ /* 0x000fd8000f8efc3f */
.L_x_103:
[----:B------:R-:W-:Y:S01]  /*1620*/  SHF.L.U32 R0, R67, 0x1f, RZ ;  /* 0x0000001f43007819 */ /* 0x000fe200000006ff */
[----:B------:R-:W-:Y:S02]  /*1630*/  ULDC UR4, c[0x0][0x28c] ;  /* 0x0000a30000047ab9 */ /* 0x000fe40000000800 */
[----:B------:R-:W-:Y:S01]  /*1640*/  ISETP.LT.AND P1, PT, RZ, UR4, PT ;  /* 0x00000004ff007c0c */ /* 0x000fe2000bf21270 */
[----:B-1----:R-:W1:Y:S02]  /*1650*/  SYNCS.PHASECHK.TRANS64.TRYWAIT P0, [R61+UR42], R0 ;  /* 0x000000003d0075a7 */ /* 0x002e64000800016a */
[----:B-1-34-:R-:W-:Y:S10]  /*1660*/  @!P0 BRA `(.L_x_16) ;  /* 0x0000004400048947 */ /* 0x01aff40003800000 */
.L_x_135:
[----:B------:R-:W-:Y:S05]  /*1670*/  @P1 BRA `(.L_x_17) ;  /* 0x0000000000401947 */ /* 0x000fea0003800000 */
[----:B-1----:R-:W-:Y:S01]  /*1680*/  MOV R0, 0x0 ;  /* 0x0000000000007802 */ /* 0x002fe20000000f00 */
[----:B------:R-:W-:Y:S01]  /*1690*/  ULDC.64 UR4, c[0x4][0x68] ;  /* 0x01001a0000047ab9 */ /* 0x000fe20000000a00 */
[----:B------:R-:W-:Y:S01]  /*16a0*/  ULDC.64 UR6, c[0x4][0x8] ;  /* 0x0100020000067ab9 */ /* 0x000fe20000000a00 */
[----:B------:R-:W-:Y:S01]  /*16b0*/  IMAD.U32 R4, RZ, RZ, UR4 ;  /* 0x00000004ff047e24 */ /* 0x000fe2000f8e00ff */
[----:B------:R1:W2:Y:S01]  /*16c0*/  LDC.64 R14, c[0x4][R0] ;  /* 0x01000000000e7b82 */ /* 0x0002a20000000a00 */
[----:B------:R-:W-:Y:S01]  /*16d0*/  IMAD.U32 R5, RZ, RZ, UR5 ;  /* 0x00000005ff057e24 */ /* 0x000fe2000f8e00ff */
[----:B------:R-:W-:Y:S01]  /*16e0*/  ULDC.64 UR4, c[0x4][0x70] ;  /* 0x01001c0000047ab9 */ /* 0x000fe20000000a00 */
[----:B------:R-:W-:Y:S02]  /*16f0*/  IMAD.U32 R10, RZ, RZ, UR6 ;  /* 0x00000006ff0a7e24 */ /* 0x000fe4000f8e00ff */
[----:B------:R-:W-:Y:S02]  /*1700*/  IMAD.U32 R6, RZ, RZ, UR4 ;  /* 0x00000004ff067e24 */ /* 0x000fe4000f8e00ff */
[----:B------:R-:W-:-:S02]  /*1710*/  IMAD.U32 R7, RZ, RZ, UR5 ;  /* 0x00000005ff077e24 */ /* 0x000fc4000f8e00ff */
[----:B------:R-:W-:Y:S02]  /*1720*/  IMAD.U32 R11, RZ, RZ, UR7 ;  /* 0x00000007ff0b7e24 */ /* 0x000fe4000f8e00ff */
[----:B------:R-:W-:Y:S02]  /*1730*/  IMAD.MOV.U32 R8, RZ, RZ, 0x1e1 ;  /* 0x000001e1ff087424 */ /* 0x000fe400078e00ff */
[----:B0-----:R-:W-:Y:S02]  /*1740*/  IMAD.MOV.U32 R12, RZ, RZ, 0x1 ;  /* 0x00000001ff0c7424 */ /* 0x001fe400078e00ff */
[----:B-1----:R-:W-:-:S07]  /*1750*/  IMAD.MOV.U32 R13, RZ, RZ, RZ ;  /* 0x000000ffff0d7224 */ /* 0x002fce00078e00ff */
[----:B------:R-:W-:-:S07]  /*1760*/  LEPC R20, `(.L_x_17) ;  /* 0x000000001014794e */ /* 0x000fce0000000000 */
[----:B--2--5:R-:W-:Y:S05]  /*1770*/  CALL.ABS.NOINC R14 ;  /* 0x000000000e007343 */ /* 0x024fea0003c00000 */
.L_x_17:
[----:B-1----:R-:W-:-:S04]  /*1780*/  LOP3.LUT R0, R16, 0x1, RZ, 0xfc, !PT ;  /* 0x0000000110007812 */ /* 0x002fc800078efcff */
[----:B------:R-:W-:-:S13]  /*1790*/  ISETP.NE.AND P0, PT, R0, 0x3, PT ;  /* 0x000000030000780c */ /* 0x000fda0003f05270 */
[----:B------:R-:W-:Y:S05]  /*17a0*/  @!P0 BRA `(.L_x_18) ;  /* 0x0000000000048947 */ /* 0x000fea0003800000 */
[----:B------:R-:W-:Y:S01]  /*17b0*/  BPT.TRAP 0x1 ;  /* 0x000000040000795c */ /* 0x000fe20000300000 */
.L_x_18:
[----:B------:R-:W-:Y:S02]  /*17c0*/  IMAD.U32 R3, RZ, RZ, UR38 ;  /* 0x00000026ff037e24 */ /* 0x000fe4000f8e00ff */
[----:B------:R-:W-:-:S03]  /*17d0*/  IMAD.U32 R0, RZ, RZ, UR39 ;  /* 0x00000027ff007e24 */ /* 0x000fc6000f8e00ff */
[----:B------:R-:W-:Y:S02]  /*17e0*/  LEA R3, R3, UR41, 0x3 ;  /* 0x0000002903037c11 */ /* 0x000fe4000f8e18ff */
[----:B------:R-:W-:-:S04]  /*17f0*/  SHF.L.U32 R0, R0, 0x1f, RZ ;  /* 0x0000001f00007819 */ /* 0x000fc800000006ff */
[----:B------:R1:W2:Y:S01]  /*1800*/  SYNCS.PHASECHK.TRANS64.TRYWAIT P1, [R3+URZ], R0 ;  /* 0x00000000030075a7 */ /* 0x0002a2000802017f */
[----:B------:R-:W-:Y:S05]  /*1810*/  @!P0 BRA `(.L_x_19) ;  /* 0x0000000000048947 */ /* 0x000fea0003800000 */
[----:B------:R-:W-:Y:S01]  /*1820*/  BPT.TRAP 0x1 ;  /* 0x000000040000795c */ /* 0x000fe20000300000 */
.L_x_19:
[----:B--2---:R-:W-:Y:S05]  /*1830*/  @P1 BRA `(.L_x_20) ;  /* 0x0000000000081947 */ /* 0x004fea0003800000 */
[----:B------:R-:W2:Y:S02]  /*1840*/  SYNCS.PHASECHK.TRANS64.TRYWAIT P1, [R3+URZ], R0 ;  /* 0x00000000030075a7 */ /* 0x000ea4000802017f */
[----:B--2---:R-:W-:Y:S05]  /*1850*/  @!P1 BRA `(.L_x_21) ;  /* 0x00000040009c9947 */ /* 0x004fea0003800000 */
.L_x_20:
[----:B------:R-:W-:Y:S05]  /*1860*/  WARPSYNC.ALL ;  /* 0x0000000000007948 */ /* 0x000fea0003800000 */
[----:B------:R-:W-:Y:S01]  /*1870*/  ULEA UR8, UR38, UR44, 0x9 ;  /* 0x0000002c26087291 */ /* 0x000fe2000f8e483f */
[----:B------:R-:W-:Y:S01]  /*1880*/  WARPGROUP.ARRIVE ;  /* 0x00000000000079c5 */ /* 0x000fe20000000000 */
[----:B------:R-:W-:Y:S01]  /*1890*/  ULEA UR9, UR38, UR45, 0x9 ;  /* 0x0000002d26097291 */ /* 0x000fe2000f8e483f */
[----:B-12---:R-:W-:Y:S01]  /*18a0*/  IMAD.U32 R0, RZ, RZ, UR43 ;  /* 0x0000002bff007e24 */ /* 0x006fe2000f8e00ff */
[----:B------:R-:W-:Y:S01]  /*18b0*/  UMOV UR5, 0x40000040 ;  /* 0x4000004000057882 */ /* 0x000fe20000000000 */
[----:B------:R-:W-:-:S02]  /*18c0*/  UMOV UR7, 0x40000040 ;  /* 0x4000004000077882 */ /* 0x000fc40000000000 */
[----:B------:R-:W-:Y:S01]  /*18d0*/  UMOV UR4, UR8 ;  /* 0x0000000800047c82 */ /* 0x000fe20008000000 */
[----:B------:R-:W-:Y:S01]  /*18e0*/  ISETP.GE.AND P1, PT, R0, 0x1, PT ;  /* 0x000000010000780c */ /* 0x000fe20003f26270 */
[----:B------:R-:W-:Y:S02]  /*18f0*/  UMOV UR6, UR9 ;  /* 0x0000000900067c82 */ /* 0x000fe40008000000 */
[----:B------:R-:W-:Y:S01]  /*1900*/  IGMMA.64x64x32.S8.S8 R24, gdesc[UR4], RZ, !UPT, gsb0 ;  /* 0x01e00000041879f1 */ /* 0x000fe2000c0410ff */
[----:B------:R-:W-:Y:S02]  /*1910*/  UIADD3 UR4, UR8, 0x2, URZ ;  /* 0x0000000208047890 */ /* 0x000fe4000fffe03f */
[----:B------:R-:W-:Y:S01]  /*1920*/  UIADD3 UR6, UR9, 0x2, URZ ;  /* 0x0000000209067890 */ /* 0x000fe2000fffe03f */
[----:B------:R-:W-:Y:S01]  /*1930*/  UMOV UR5, 0x40000040 ;  /* 0x4000004000057882 */ /* 0x000fe20000000000 */
[----:B------:R-:W-:Y:S01]  /*1940*/  UMOV UR7, 0x40000040 ;  /* 0x4000004000077882 */ /* 0x000fe20000000000 */
[----:B------:R-:W-:-:S02]  /*1950*/  WARPGROUP.DEPBAR.LE gsb0, 0x0 ;  /* 0x00008000000079c5 */ /* 0x000fc40000010000 */
[----:B------:R-:W-:-:S06]  /*1960*/  WARPGROUP.ARRIVE ;  /* 0x00000000000079c5 */ /* 0x000fcc0000000000 */
[----:B------:R-:W-:Y:S01]  /*1970*/  IGMMA.64x64x32.S8.S8 R24, gdesc[UR4], R24, gsb0 ;  /* 0x01e00000041879f1 */ /* 0x000fe20008041018 */
[----:B------:R-:W-:Y:S02]  /*1980*/  UIADD3 UR4, UR8, 0x4, URZ ;  /* 0x0000000408047890 */ /* 0x000fe4000fffe03f */
[----:B------:R-:W-:Y:S01]  /*1990*/  UIADD3 UR6, UR9, 0x4, URZ ;  /* 0x0000000409067890 */ /* 0x000fe2000fffe03f */
[----:B------:R-:W-:Y:S01]  /*19a0*/  UMOV UR5, 0x40000040 ;  /* 0x4000004000057882 */ /* 0x000fe20000000000 */
[----:B------:R-:W-:Y:S01]  /*19b0*/  UMOV UR7, 0x40000040 ;  /* 0x4000004000077882 */ /* 0x000fe20000000000 */
[----:B------:R-:W-:Y:S02]  /*19c0*/  WARPGROUP.DEPBAR.LE gsb0, 0x0 ;  /* 0x00008000000079c5 */ /* 0x000fe40000010000 */
        /* <DEDUP_REMOVED lines=8> */
[----:B------:R-:W-:Y:S03]  /*1a50*/  IGMMA.64x64x32.S8.S8 R24, gdesc[UR4], R24, gsb0 ;  /* 0x01e00000041879f1 */ /* 0x000fe60008041018 */
[----:B------:R-:W-:Y:S02]  /*1a60*/  WARPGROUP.DEPBAR.LE gsb0, 0x0 ;  /* 0x00008000000079c5 */ /* 0x000fe40000010000 */
[----:B------:R-:W-:Y:S05]  /*1a70*/  @!P1 BRA `(.L_x_22) ;  /* 0x0000000400109947 */ /* 0x000fea0003800000 */
[----:B------:R-:W-:Y:S01]  /*1a80*/  UIADD3 UR4, UR38, 0x1, URZ ;  /* 0x0000000126047890 */ /* 0x000fe2000fffe03f */
[----:B------:R-:W-:Y:S01]  /*1a90*/  IMAD.U32 R0, RZ, RZ, UR43 ;  /* 0x0000002bff007e24 */ /* 0x000fe2000f8e00ff */
[----:B------:R-:W-:Y:S02]  /*1aa0*/  UMOV UR9, UR38 ;  /* 0x0000002600097c82 */ /* 0x000fe40008000000 */
[----:B------:R-:W-:-:S04]  /*1ab0*/  UISETP.NE.AND UP0, UPT, UR4, 0xe, UPT ;  /* 0x0000000e0400788c */ /* 0x000fc8000bf05270 */
[----:B------:R-:W-:Y:S02]  /*1ac0*/  USEL UR5, URZ, 0x1, UP0 ;  /* 0x000000013f057887 */ /* 0x000fe40008000000 */
[----:B------:R-:W-:Y:S02]  /*1ad0*/  USEL UR8, UR4, URZ, UP0 ;  /* 0x0000003f04087287 */ /* 0x000fe40008000000 */
[----:B------:R-:W-:-:S06]  /*1ae0*/  ULOP3.LUT UR5, UR39, UR5, URZ, 0x3c, !UPT ;  /* 0x0000000527057292 */ /* 0x000fcc000f8e3c3f */
[----:B------:R-:W-:-:S07]  /*1af0*/  IMAD.U32 R5, RZ, RZ, UR5 ;  /* 0x00000005ff057e24 */ /* 0x000fce000f8e00ff */
.L_x_29:
[----:B-12---:R-:W-:Y:S05]  /*1b00*/  @!P0 BRA `(.L_x_23) ;  /* 0x0000000000048947 */ /* 0x006fea0003800000 */
[----:B------:R-:W-:Y:S01]  /*1b10*/  BPT.TRAP 0x1 ;  /* 0x000000040000795c */ /* 0x000fe20000300000 */
.L_x_23:
[----:B------:R-:W-:Y:S01]  /*1b20*/  ULEA UR4, UR8, UR41, 0x3 ;  /* 0x0000002908047291 */ /* 0x000fe2000f8e183f */
[----:B------:R-:W-:-:S08]  /*1b30*/  SHF.L.U32 R3, R5, 0x1f, RZ ;  /* 0x0000001f05037819 */ /* 0x000fd000000006ff */
[----:B------:R1:W2:Y:S01]  /*1b40*/  SYNCS.PHASECHK.TRANS64.TRYWAIT P1, [UR4], R3 ;  /* 0x00000003ff0075a7 */ /* 0x0002a20008020144 */
[----:B------:R-:W-:Y:S05]  /*1b50*/  @!P0 BRA `(.L_x_24) ;  /* 0x0000000000048947 */ /* 0x000fea0003800000 */
[----:B------:R-:W-:Y:S01]  /*1b60*/  BPT.TRAP 0x1 ;  /* 0x000000040000795c */ /* 0x000fe20000300000 */
.L_x_24:
[----:B--2---:R-:W-:Y:S05]  /*1b70*/  @P1 BRA `(.L_x_25) ;  /* 0x0000000000081947 */ /* 0x004fea0003800000 */
[----:B------:R-:W2:Y:S02]  /*1b80*/  SYNCS.PHASECHK.TRANS64.TRYWAIT P1, [UR4], R3 ;  /* 0x00000003ff0075a7 */ /* 0x000ea40008020144 */
[----:B--2---:R-:W-:Y:S05]  /*1b90*/  @!P1 BRA `(.L_x_26) ;  /* 0x0000003c00e09947 */ /* 0x004fea0003800000 */
.L_x_25:
[----:B------:R-:W-:Y:S01]  /*1ba0*/  ULEA UR10, UR8, UR44, 0x9 ;  /* 0x0000002c080a7291 */ /* 0x000fe2000f8e483f */
[----:B------:R-:W-:Y:S01]  /*1bb0*/  WARPGROUP.ARRIVE ;  /* 0x00000000000079c5 */ /* 0x000fe20000000000 */
[----:B------:R-:W-:Y:S01]  /*1bc0*/  ULEA UR11, UR8, UR45, 0x9 ;  /* 0x0000002d080b7291 */ /* 0x000fe2000f8e483f */
[----:B------:R-:W-:Y:S01]  /*1bd0*/  UMOV UR5, 0x40000040 ;  /* 0x4000004000057882 */ /* 0x000fe20000000000 */
[----:B------:R-:W-:-:S03]  /*1be0*/  UMOV UR7, 0x40000040 ;  /* 0x4000004000077882 */ /* 0x000fc60000000000 */
[----:B------:R-:W-:Y:S02]  /*1bf0*/  UMOV UR4, UR10 ;  /* 0x0000000a00047c82 */ /* 0x000fe40008000000 */
[----:B------:R-:W-:Y:S02]  /*1c00*/  UMOV UR6, UR11 ;  /* 0x0000000b00067c82 */ /* 0x000fe40008000000 */
[----:B------:R-:W-:Y:S01]  /*1c10*/  IGMMA.64x64x32.S8.S8 R24, gdesc[UR4], R24, gsb0 ;  /* 0x01e00000041879f1 */ /* 0x000fe20008041018 */
        /* <DEDUP_REMOVED lines=23> */
[----:B------:R-:W-:Y:S01]  /*1d90*/  BPT.TRAP 0x1 ;  /* 0x000000040000795c */ /* 0x000fe20000300000 */
.L_x_27:
[----:B------:R-:W-:Y:S01]  /*1da0*/  ULEA UR4, UR9, UR41, 0x3 ;  /* 0x0000002909047291 */ /* 0x000fe2000f8e183f */
[----:B------:R-:W-:-:S03]  /*1db0*/  ISETP.GT.U32.AND P1, PT, R16, 0x1, PT ;  /* 0x000000011000780c */ /* 0x000fc60003f24070 */
[----:B------:R-:W-:-:S04]  /*1dc0*/  UIADD3 UR4, UR4, 0x70, URZ ;  /* 0x0000007004047890 */ /* 0x000fc8000fffe03f */
[----:B------:R-:W-:-:S09]  /*1dd0*/  UPRMT UR4, URZ, 0x654, UR4 ;  /* 0x000006543f047896 */ /* 0x000fd20008000004 */
[----:B------:R-:W-:Y:S01]  /*1de0*/  SYNCS.ARRIVE.TRANS64.RED.A1T0 RZ, [UR4], RZ ;  /* 0x000000ffffff79a7 */ /* 0x000fe20008100404 */
[----:B------:R-:W-:Y:S05]  /*1df0*/  @P1 BRA `(.L_x_28) ;  /* 0x0000000000041947 */ /* 0x000fea0003800000 */
[----:B------:R-:W-:Y:S01]  /*1e00*/  BPT.TRAP 0x1 ;  /* 0x000000040000795c */ /* 0x000fe20000300000 */
.L_x_28:
[----:B------:R-:W-:Y:S01]  /*1e10*/  UIADD3 UR8, UR8, 0x1, URZ ;  /* 0x0000000108087890 */ /* 0x000fe2000fffe03f */
[C---:B------:R-:W-:Y:S01]  /*1e20*/  ISETP.GT.AND P1, PT, R0.reuse, 0x1, PT ;  /* 0x000000010000780c */ /* 0x040fe20003f24270 */
[----:B------:R-:W-:Y:S01]  /*1e30*/  UIADD3 UR9, UR9, 0x1, URZ ;  /* 0x0000000109097890 */ /* 0x000fe2000fffe03f */
[----:B------:R-:W-:Y:S01]  /*1e40*/  VIADD R0, R0, 0xffffffff ;  /* 0xffffffff00007836 */ /* 0x000fe20000000000 */
[----:B------:R-:W-:Y:S02]  /*1e50*/  UISETP.NE.AND UP0, UPT, UR8, 0xe, UPT ;  /* 0x0000000e0800788c */ /* 0x000fe4000bf05270 */
[----:B------:R-:W-:Y:S02]  /*1e60*/  UISETP.NE.AND UP1, UPT, UR9, 0xe, UPT ;  /* 0x0000000e0900788c */ /* 0x000fe4000bf25270 */
[----:B------:R-:W-:Y:S02]  /*1e70*/  USEL UR4, URZ, 0x1, UP0 ;  /* 0x000000013f047887 */ /* 0x000fe40008000000 */
[----:B------:R-:W-:-:S02]  /*1e80*/  USEL UR8, UR8, URZ, UP0 ;  /* 0x0000003f08087287 */ /* 0x000fc40008000000 */
[----:B------:R-:W-:Y:S02]  /*1e90*/  USEL UR9, UR9, URZ, UP1 ;  /* 0x0000003f09097287 */ /* 0x000fe40008800000 */
[----:B------:R-:W-:Y:S01]  /*1ea0*/  LOP3.LUT R5, R5, UR4, RZ, 0x3c, !PT ;  /* 0x0000000405057c12 */ /* 0x000fe2000f8e3cff */
[----:B------:R-:W-:Y:S09]  /*1eb0*/  @P1 BRA `(.L_x_29) ;  /* 0xfffffffc00101947 */ /* 0x000ff2000383ffff */
.L_x_22:
[----:B------:R-:W3:Y:S01]  /*1ec0*/  LDC R0, c[0x0][0x28c] ;  /* 0x0000a300ff007b82 */ /* 0x000ee20000000800 */
[----:B------:R4:W-:Y:S01]  /*1ed0*/  SYNCS.ARRIVE.TRANS64.A1T0 RZ, [R62+UR47], RZ ;  /* 0x000000ff3eff79a7 */ /* 0x0009e2000810002f */
[----:B---3--:R-:W-:-:S13]  /*1ee0*/  ISETP.GE.AND P1, PT, R0, 0x1, PT ;  /* 0x000000010000780c */ /* 0x008fda0003f26270 */
[----:B----4-:R-:W-:Y:S05]  /*1ef0*/  @!P1 BRA `(.L_x_30) ;  /* 0x0000000000389947 */ /* 0x010fea0003800000 */
[----:B------:R-:W-:Y:S05]  /*1f00*/  @!P0 BRA `(.L_x_31) ;  /* 0x0000000000048947 */ /* 0x000fea0003800000 */
[----:B------:R-:W-:Y:S01]  /*1f10*/  BPT.TRAP 0x1 ;  /* 0x000000040000795c */ /* 0x000fe20000300000 */
.L_x_31:
[----:B------:R-:W-:Y:S01]  /*1f20*/  UIADD3 UR6, UR43, UR38, URZ ;  /* 0x000000262b067290 */ /* 0x000fe2000fffe03f */
[----:B------:R-:W-:-:S03]  /*1f30*/  ISETP.GT.U32.AND P0, PT, R16, 0x1, PT ;  /* 0x000000011000780c */ /* 0x000fc60003f04070 */
[----:B------:R-:W-:-:S04]  /*1f40*/  USHF.R.U32.HI UR4, URZ, 0x1, UR6 ;  /* 0x000000013f047899 */ /* 0x000fc80008011606 */
[----:B------:R-:W-:-:S04]  /*1f50*/  UIMAD.WIDE.U32 UR4, UR4, -0x6db6db6d, URZ ;  /* 0x92492493040478a5 */ /* 0x000fc8000f8e003f */
[----:B------:R-:W-:-:S04]  /*1f60*/  USHF.R.U32.HI UR4, URZ, 0x2, UR5 ;  /* 0x000000023f047899 */ /* 0x000fc80008011605 */
[----:B------:R-:W-:-:S04]  /*1f70*/  UIMAD UR6, UR4, -0xe, UR6 ;  /* 0xfffffff2040678a4 */ /* 0x000fc8000f8e0206 */
[----:B------:R-:W-:-:S04]  /*1f80*/  ULEA UR6, UR6, UR41, 0x3 ;  /* 0x0000002906067291 */ /* 0x000fc8000f8e183f */
[----:B------:R-:W-:-:S04]  /*1f90*/  UIADD3 UR6, UR6, 0x70, URZ ;  /* 0x0000007006067890 */ /* 0x000fc8000fffe03f */
[----:B------:R-:W-:-:S09]  /*1fa0*/  UPRMT UR6, URZ, 0x654, UR6 ;  /* 0x000006543f067896 */ /* 0x000fd20008000006 */
[----:B------:R-:W-:Y:S01]  /*1fb0*/  SYNCS.ARRIVE.TRANS64.RED.A1T0 RZ, [UR6], RZ ;  /* 0x000000ffffff79a7 */ /* 0x000fe20008100406 */
[----:B------:R-:W-:Y:S05]  /*1fc0*/  @P0 BRA `(.L_x_30) ;  /* 0x0000000000040947 */ /* 0x000fea0003800000 */
[----:B------:R-:W-:Y:S01]  /*1fd0*/  BPT.TRAP 0x1 ;  /* 0x000000040000795c */ /* 0x000fe20000300000 */
.L_x_30:
[----:B------:R-:W-:Y:S01]  /*1fe0*/  SHF.L.U32 R0, R67, 0x1f, RZ ;  /* 0x0000001f43007819 */ /* 0x000fe200000006ff */
[----:B------:R-:W-:Y:S01]  /*1ff0*/  UIADD3 UR38, UR46, UR38, URZ ;  /* 0x000000262e267290 */ /* 0x000fe2000fffe03f */
[----:B------:R-:W3:Y:S01]  /*2000*/  LDC R15, c[0x0][0x288] ;  /* 0x0000a200ff0f7b82 */ /* 0x000ee20000000800 */
[----:B------:R-:W-:Y:S01]  /*2010*/  UISETP.GE.U32.AND UP1, UPT, UR46, 0xe, UPT ;  /* 0x0000000e2e00788c */ /* 0x000fe2000bf26070 */
[----:B------:R-:W-:Y:S01]  /*2020*/  IMAD.SHL.U32 R8, R60, 0x2, RZ ;  /* 0x000000023c087824 */ /* 0x000fe200078e00ff */
[----:B------:R-:W-:Y:S02]  /*2030*/  UISETP.GT.U32.AND UP0, UPT, UR38, 0xd, UPT ;  /* 0x0000000d2600788c */ /* 0x000fe4000bf04070 */
[----:B------:R-:W-:Y:S02]  /*2040*/  USHF.R.U32.HI UR4, URZ, 0x1, UR38 ;  /* 0x000000013f047899 */ /* 0x000fe40008011626 */
[----:B------:R-:W-:Y:S01]  /*2050*/  UISETP.LT.U32.AND UP0, UPT, UR46, 0xe, UP0 ;  /* 0x0000000e2e00788c */ /* 0x000fe20008701070 */
[----:B------:R-:W4:Y:S01]  /*2060*/  SYNCS.PHASECHK.TRANS64.TRYWAIT P0, [R61+UR42+0x10], R0 ;  /* 0x000010003d0075a7 */ /* 0x000f22000800016a */
[----:B------:R-:W-:Y:S01]  /*2070*/  UIMAD.WIDE.U32 UR4, UR4, -0x6db6db6d, URZ ;  /* 0x92492493040478a5 */ /* 0x000fe2000f8e003f */
[----:B------:R-:W-:Y:S01]  /*2080*/  SHF.R.S32.HI R9, RZ, 0x1f, R8 ;  /* 0x0000001fff097819 */ /* 0x000fe20000011408 */
[----:B------:R-:W-:-:S02]  /*2090*/  USEL UR6, URZ, 0x1, !UP0 ;  /* 0x000000013f067887 */ /* 0x000fc4000c000000 */
[----:B------:R-:W-:Y:S02]  /*20a0*/  USHF.R.U32.HI UR4, URZ, 0x2, UR5 ;  /* 0x000000023f047899 */ /* 0x000fe40008011605 */
[----:B------:R-:W-:Y:S02]  /*20b0*/  ULOP3.LUT UR39, UR39, UR6, URZ, 0x3c, !UPT ;  /* 0x0000000627277292 */ /* 0x000fe4000f8e3c3f */
[----:B------:R-:W-:Y:S02]  /*20c0*/  UIMAD UR38, UR4, -0xe, UR38 ;  /* 0xfffffff2042678a4 */ /* 0x000fe4000f8e0226 */
[----:B------:R-:W-:Y:S01]  /*20d0*/  @UP1 ULOP3.LUT UR39, UR39, 0x1, UR4, 0x78, !UPT ;  /* 0x0000000127271892 */ /* 0x000fe2000f8e7804 */
[----:B---34-:R-:W-:Y:S11]  /*20e0*/  @!P0 BRA `(.L_x_32) ;  /* 0x0000003800a48947 */ /* 0x018ff60003800000 */
.L_x_136:
[----:B---3--:R-:W-:Y:S01]  /*20f0*/  IMAD.SHL.U32 R0, R19, 0x40, RZ ;  /* 0x0000004013007824 */ /* 0x008fe200078e00ff */
[----:B------:R-:W-:Y:S01]  /*2100*/  ULDC UR6, c[0x0][0x284] ;  /* 0x0000a10000067ab9 */ /* 0x000fe20000000800 */
[----:B------:R-:W-:Y:S01]  /*2110*/  IMAD.SHL.U32 R22, R22, 0x40, RZ ;  /* 0x0000004016167824 */ /* 0x000fe200078e00ff */
[----:B------:R-:W-:Y:S01]  /*2120*/  SHF.R.S32.HI R69, RZ, 0x1f, R2 ;  /* 0x0000001fff457819 */ /* 0x000fe20000011402 */
[----:B------:R-:W-:Y:S01]  /*2130*/  ULDC.64 UR4, c[0x0][0x5d0] ;  /* 0x0001740000047ab9 */ /* 0x000fe20000000a00 */
[----:B------:R-:W-:Y:S01]  /*2140*/  ISETP.GE.AND P0, PT, R0, UR6, PT ;  /* 0x0000000600007c0c */ /* 0x000fe2000bf06270 */
[----:B--2---:R-:W-:Y:S01]  /*2150*/  IMAD.WIDE.U32 R4, R2, UR4, R8 ;  /* 0x0000000402047c25 */ /* 0x004fe2000f8e0008 */
[----:B------:R-:W-:Y:S02]  /*2160*/  SHF.R.S32.HI R68, RZ, 0x1f, R22 ;  /* 0x0000001fff447819 */ /* 0x000fe40000011416 */
[C---:B------:R-:W-:Y:S01]  /*2170*/  ISETP.GE.OR P0, PT, R22.reuse, R15, P0 ;  /* 0x0000000f1600720c */ /* 0x040fe20000706670 */
[----:B-1----:R-:W-:Y:S01]  /*2180*/  IMAD R3, R69, UR4, RZ ;  /* 0x0000000445037c24 */ /* 0x002fe2000f8e02ff */
[----:B------:R-:W-:-:S03]  /*2190*/  IADD3 R4, P1, R22, R4, RZ ;  /* 0x0000000416047210 */ /* 0x000fc60007f3e0ff */
[----:B------:R-:W-:-:S05]  /*21a0*/  IMAD R3, R2, UR5, R3 ;  /* 0x0000000502037c24 */ /* 0x000fca000f8e0203 */
[----:B------:R-:W-:-:S03]  /*21b0*/  IADD3.X R5, R68, R5, R3, P1, !PT ;  /* 0x0000000544057210 */ /* 0x000fc60000ffe403 */
[----:B------:R-:W-:Y:S05]  /*21c0*/  @P0 BRA `(.L_x_33) ;  /* 0x0000001c00200947 */ /* 0x000fea0003800000 */
[----:B------:R-:W1:Y:S01]  /*21d0*/  LDC.64 R10, c[0x0][0x5c8] ;  /* 0x00017200ff0a7b82 */ /* 0x000e620000000a00 */
[----:B0-----:R-:W-:Y:S01]  /*21e0*/  IMAD.WIDE R12, R19, 0x40, R58 ;  /* 0x00000040130c7825 */ /* 0x001fe200078e023a */
[----:B------:R-:W-:Y:S01]  /*21f0*/  ULDC.64 UR4, c[0x0][0x5c0] ;  /* 0x0001700000047ab9 */ /* 0x000fe20000000a00 */
[----:B------:R-:W-:Y:S02]  /*2200*/  BSSY B0, `(.L_x_33) ;  /* 0x00001c4000007945 */ /* 0x000fe40003800000 */
[----:B------:R-:W-:Y:S02]  /*2210*/  IMAD.IADD R70, R65, 0x1, -R0 ;  /* 0x0000000141467824 */ /* 0x000fe400078e0a00 */
[-C--:B-1----:R-:W-:Y:S02]  /*2220*/  IMAD R3, R13, R10.reuse, RZ ;  /* 0x0000000a0d037224 */ /* 0x082fe400078e02ff */
[----:B------:R-:W-:-:S04]  /*2230*/  IMAD.WIDE.U32 R4, R12, R10, R4 ;  /* 0x0000000a0c047225 */ /* 0x000fc800078e0004 */
[----:B------:R-:W-:Y:S01]  /*2240*/  IMAD R3, R12, R11, R3 ;  /* 0x0000000b0c037224 */ /* 0x000fe200078e0203 */
[----:B------:R-:W-:-:S03]  /*2250*/  IADD3 R6, P0, R4, UR4, RZ ;  /* 0x0000000404067c10 */ /* 0x000fc6000ff1e0ff */
[----:B------:R-:W-:Y:S01]  /*2260*/  IMAD.IADD R3, R5, 0x1, R3 ;  /* 0x0000000105037824 */ /* 0x000fe200078e0203 */
[----:B------:R-:W-:-:S04]  /*2270*/  LEA R4, P1, R10, R6, 0x3 ;  /* 0x000000060a047211 */ /* 0x000fc800078218ff */
[----:B------:R-:W-:Y:S01]  /*2280*/  IADD3.X R7, R3, UR5, RZ, P0, !PT ;  /* 0x0000000503077c10 */ /* 0x000fe200087fe4ff */
[----:B------:R-:W-:Y:S01]  /*2290*/  IMAD R3, R60, -0x2, R15 ;  /* 0xfffffffe3c037824 */ /* 0x000fe200078e020f */
[----:B-----5:R-:W-:Y:S02]  /*22a0*/  ISETP.NE.AND P0, PT, R57, RZ, PT ;  /* 0x000000ff3900720c */ /* 0x020fe40003f05270 */
[----:B------:R-:W-:Y:S01]  /*22b0*/  LEA.HI.X R5, R10, R7, R11, 0x3, P1 ;  /* 0x000000070a057211 */ /* 0x000fe200008f1c0b */
[----:B------:R-:W-:-:S10]  /*22c0*/  IMAD.IADD R71, R3, 0x1, -R22 ;  /* 0x0000000103477824 */ /* 0x000fd400078e0a16 */
[----:B------:R-:W-:Y:S05]  /*22d0*/  @!P0 BRA `(.L_x_34) ;  /* 0x0000001400188947 */ /* 0x000fea0003800000 */
[----:B------:R-:W0:Y:S01]  /*22e0*/  LDC.64 R14, c[0x0][0x5b0] ;  /* 0x00016c00ff0e7b82 */ /* 0x000e220000000a00 */
[----:B------:R-:W-:Y:S01]  /*22f0*/  ULDC.64 UR4, c[0x0][0x5b8] ;  /* 0x00016e0000047ab9 */ /* 0x000fe20000000a00 */
[----:B------:R-:W-:Y:S01]  /*2300*/  ISETP.GE.AND P3, PT, R71, 0x1, PT ;  /* 0x000000014700780c */ /* 0x000fe20003f66270 */
[----:B------:R-:W-:Y:S01]  /*2310*/  IMAD.WIDE.U32 R8, R2, UR4, R8 ;  /* 0x0000000402087c25 */ /* 0x000fe2000f8e0008 */
[----:B------:R-:W-:Y:S02]  /*2320*/  BSSY B1, `(.L_x_35) ;  /* 0x000000e000017945 */ /* 0x000fe40003800000 */
[----:B------:R-:W-:Y:S01]  /*2330*/  ISETP.LT.OR P1, PT, R70, 0x1, !P3 ;  /* 0x000000014600780c */ /* 0x000fe20005f21670 */
[----:B------:R-:W-:Y:S01]  /*2340*/  IMAD R3, R69, UR4, RZ ;  /* 0x0000000445037c24 */ /* 0x000fe2000f8e02ff */
[----:B------:R-:W1:Y:S01]  /*2350*/  LDC.64 R20, c[0x0][0x5a8] ;  /* 0x00016a00ff147b82 */ /* 0x000e620000000a00 */
[----:B------:R-:W-:Y:S02]  /*2360*/  IADD3 R10, P0, R22, R8, RZ ;  /* 0x00000008160a7210 */ /* 0x000fe40007f1e0ff */
[----:B------:R-:W-:-:S05]  /*2370*/  IMAD R3, R2, UR5, R3 ;  /* 0x0000000502037c24 */ /* 0x000fca000f8e0203 */
[----:B------:R-:W-:Y:S01]  /*2380*/  IADD3.X R11, R68, R9, R3, P0, !PT ;  /* 0x00000009440b7210 */ /* 0x000fe200007fe403 */
[-C--:B0-----:R-:W-:Y:S02]  /*2390*/  IMAD R0, R13, R14.reuse, RZ ;  /* 0x0000000e0d007224 */ /* 0x081fe400078e02ff */
[----:B------:R-:W-:-:S04]  /*23a0*/  IMAD.WIDE.U32 R2, R12, R14, R10 ;  /* 0x0000000e0c027225 */ /* 0x000fc800078e000a */
[----:B------:R-:W-:Y:S01]  /*23b0*/  IMAD R19, R12, R15, R0 ;  /* 0x0000000f0c137224 */ /* 0x000fe200078e0200 */
[----:B-1----:R-:W-:-:S04]  /*23c0*/  IADD3 R2, P0, R2, R20, RZ ;  /* 0x0000001402027210 */ /* 0x002fc80007f1e0ff */
[----:B------:R-:W-:Y:S01]  /*23d0*/  IADD3.X R3, R21, R3, R19, P0, !PT ;  /* 0x0000000315037210 */ /* 0x000fe200007fe413 */
[----:B------:R-:W-:Y:S08]  /*23e0*/  @P1 BRA `(.L_x_36) ;  /* 0x0000000000041947 */ /* 0x000ff00003800000 */
[----:B------:R0:W5:Y:S02]  /*23f0*/  LDG.E.U8 R66, desc[UR36][R2.64] ;  /* 0x0000002402427981 */ /* 0x000164000c1e1100 */
.L_x_36:
[----:B------:R-:W-:Y:S05]  /*2400*/  BSYNC B1 ;  /* 0x0000000000017941 */ /* 0x000fea0003800000 */
.L_x_35:
[----:B-----5:R-:W-:Y:S01]  /*2410*/  LOP3.LUT R0, R66, 0xffff, RZ, 0xc0, !PT ;  /* 0x0000ffff42007812 */ /* 0x020fe200078ec0ff */
[C---:B------:R-:W-:Y:S01]  /*2420*/  IMAD.SHL.U32 R8, R14.reuse, 0x8, RZ ;  /* 0x000000080e087824 */ /* 0x040fe200078e00ff */
[----:B------:R-:W-:Y:S01]  /*2430*/  SHF.L.U64.HI R9, R14, 0x3, R15 ;  /* 0x000000030e097819 */ /* 0x000fe2000001020f */
[----:B------:R-:W-:Y:S01]  /*2440*/  BSSY B1, `(.L_x_37) ;  /* 0x000000e000017945 */ /* 0x000fe20003800000 */
[----:B------:R-:W-:Y:S02]  /*2450*/  PRMT R0, R0, 0x8880, RZ ;  /* 0x0000888000007816 */ /* 0x000fe400000000ff */
[----:B------:R-:W-:Y:S01]  /*2460*/  ISETP.GE.AND P2, PT, R71, 0x2, PT ;  /* 0x000000024700780c */ /* 0x000fe20003f46270 */
[----:B------:R-:W-:-:S03]  /*2470*/  IMAD.WIDE.U32 R8, R12, R14, R8 ;  /* 0x0000000e0c087225 */ /* 0x000fc600078e0008 */
[----:B------:R-:W-:Y:S01]  /*2480*/  ISETP.LT.OR P0, PT, R70, 0x1, !P2 ;  /* 0x000000014600780c */ /* 0x000fe20005701670 */
[----:B------:R-:W-:Y:S01]  /*2490*/  IMAD R13, R0, R57, RZ ;  /* 0x00000039000d7224 */ /* 0x000fe200078e02ff */
[----:B------:R-:W-:Y:S01]  /*24a0*/  IADD3 R8, P4, P5, R10, R20, R8 ;  /* 0x000000140a087210 */ /* 0x000fe20007d9e008 */
[----:B------:R-:W-:Y:S02]  /*24b0*/  IMAD.IADD R12, R19, 0x1, R9 ;  /* 0x00000001130c7824 */ /* 0x000fe400078e0209 */
[----:B------:R-:W-:-:S05]  /*24c0*/  @!P1 IMAD R15, R24, R56, R13 ;  /* 0x00000038180f9224 */ /* 0x000fca00078e020d */
[----:B------:R1:W-:Y:S03]  /*24d0*/  @!P1 STG.E.U8 desc[UR36][R6.64], R15 ;  /* 0x0000000f06009986 */ /* 0x0003e6000c101124 */
[----:B------:R-:W-:Y:S05]  /*24e0*/  @P0 BRA `(.L_x_38) ;  /* 0x00000000000c0947 */ /* 0x000fea0003800000 */
[----:B------:R-:W2:Y:S02]  /*24f0*/  LDG.E.U8 R66, desc[UR36][R2.64+0x1] ;  /* 0x0000012402427981 */ /* 0x000ea4000c1e1100 */
[----:B--2---:R-:W-:-:S05]  /*2500*/  PRMT R0, R66, 0x8880, RZ ;  /* 0x0000888042007816 */ /* 0x004fca00000000ff */
[----:B------:R-:W-:-:S07]  /*2510*/  IMAD R13, R0, R57, RZ ;  /* 0x00000039000d7224 */ /* 0x000fce00078e02ff */
.L_x_38:
[----:B------:R-:W-:Y:S05]  /*2520*/  BSYNC B1 ;  /* 0x0000000000017941 */ /* 0x000fea0003800000 */
.L_x_37:
[C---:B------:R-:W-:Y:S01]  /*2530*/  ISETP.LT.OR P3, PT, R70.reuse, 0x9, !P3 ;  /* 0x000000094600780c */ /* 0x040fe20005f61670 */
[----:B------:R-:W-:Y:S01]  /*2540*/  @!P0 IMAD R25, R25, R56, R13 ;  /* 0x0000003819198224 */ /* 0x000fe200078e020d */
[----:B------:R-:W-:Y:S01]  /*2550*/  ISETP.GE.AND P1, PT, R71, 0x9, PT ;  /* 0x000000094700780c */ /* 0x000fe20003f26270 */
[----:B------:R-:W-:Y:S01]  /*2560*/  BSSY B1, `(.L_x_39) ;  /* 0x000000b000017945 */ /* 0x000fe20003800000 */
[----:B------:R-:W-:Y:S02]  /*2570*/  IADD3.X R9, R11, R21, R12, P4, P5 ;  /* 0x000000150b097210 */ /* 0x000fe400027ea40c */
[----:B------:R2:W-:Y:S01]  /*2580*/  @!P0 STG.E.U8 desc[UR36][R6.64+0x1], R25 ;  /* 0x0000011906008986 */ /* 0x0005e2000c101124 */
[----:B------:R-:W-:Y:S02]  /*2590*/  ISETP.GE.AND P0, PT, R71, 0xa, PT ;  /* 0x0000000a4700780c */ /* 0x000fe40003f06270 */
[C---:B------:R-:W-:Y:S02]  /*25a0*/  ISETP.LT.OR P2, PT, R70.reuse, 0x9, !P2 ;  /* 0x000000094600780c */ /* 0x040fe40005741670 */
[----:B------:R-:W-:-:S02]  /*25b0*/  ISETP.LT.OR P5, PT, R70, 0x1, !P1 ;  /* 0x000000014600780c */ /* 0x000fc40004fa1670 */
[----:B------:R-:W-:Y:S01]  /*25c0*/  ISETP.LT.OR P4, PT, R70, 0x1, !P0 ;  /* 0x000000014600780c */ /* 0x000fe20004781670 */
[----:B------:R-:W-:-:S12]  /*25d0*/  @P3 BRA `(.L_x_40) ;  /* 0x00000000000c3947 */ /* 0x000fd80003800000 */
[----:B------:R-:W3:Y:S02]  /*25e0*/  LDG.E.U8 R66, desc[UR36][R8.64] ;  /* 0x0000002408427981 */ /* 0x000ee4000c1e1100 */
[----:B---3--:R-:W-:-:S05]  /*25f0*/  PRMT R0, R66, 0x8880, RZ ;  /* 0x0000888042007816 */ /* 0x008fca00000000ff */
[----:B------:R-:W-:-:S07]  /*2600*/  IMAD R13, R0, R57, RZ ;  /* 0x00000039000d7224 */ /* 0x000fce00078e02ff */
.L_x_40:
[----:B------:R-:W-:Y:S05]  /*2610*/  BSYNC B1 ;  /* 0x0000000000017941 */ /* 0x000fea0003800000 */
.L_x_39:
[----:B------:R-:W-:Y:S01]  /*2620*/  @!P3 IMAD R11, R26, R56, R13 ;  /* 0x000000381a0bb224 */ /* 0x000fe200078e020d */
[----:B------:R-:W-:Y:S04]  /*2630*/  BSSY B1, `(.L_x_41) ;  /* 0x0000006000017945 */ /* 0x000fe80003800000 */
[----:B------:R3:W-:Y:S01]  /*2640*/  @!P3 STG.E.U8 desc[UR36][R4.64], R11 ;  /* 0x0000000b0400b986 */ /* 0x0007e2000c101124 */
[----:B------:R-:W-:Y:S05]  /*2650*/  @P2 BRA `(.L_x_42) ;  /* 0x00000000000c2947 */ /* 0x000fea0003800000 */
[----:B------:R-:W4:Y:S02]  /*2660*/  LDG.E.U8 R66, desc[UR36][R8.64+0x1] ;  /* 0x0000012408427981 */ /* 0x000f24000c1e1100 */
[----:B----4-:R-:W-:-:S05]  /*2670*/  PRMT R0, R66, 0x8880, RZ ;  /* 0x0000888042007816 */ /* 0x010fca00000000ff */
[----:B------:R-:W-:-:S07]  /*2680*/  IMAD R13, R0, R57, RZ ;  /* 0x00000039000d7224 */ /* 0x000fce00078e02ff */
.L_x_42:
[----:B------:R-:W-:Y:S05]  /*2690*/  BSYNC B1 ;  /* 0x0000000000017941 */ /* 0x000fea0003800000 */
.L_x_41:
[----:B------:R-:W-:Y:S01]  /*26a0*/  @!P2 IMAD R27, R27, R56, R13 ;  /* 0x000000381b1ba224 */ /* 0x000fe200078e020d */
[----:B------:R-:W-:Y:S04]  /*26b0*/  BSSY B1, `(.L_x_43) ;  /* 0x0000006000017945 */ /* 0x000fe80003800000 */
[----:B------:R4:W-:Y:S01]  /*26c0*/  @!P2 STG.E.U8 desc[UR36][R4.64+0x1], R27 ;  /* 0x0000011b0400a986 */ /* 0x0009e2000c101124 */
[----:B------:R-:W-:Y:S05]  /*26d0*/  @P5 BRA `(.L_x_44) ;  /* 0x00000000000c5947 */ /* 0x000fea0003800000 */
[----:B------:R-:W5:Y:S02]  /*26e0*/  LDG.E.U8 R66, desc[UR36][R2.64+0x8] ;  /* 0x0000082402427981 */ /* 0x000f64000c1e1100 */
[----:B-----5:R-:W-:-:S05]  /*26f0*/  PRMT R0, R66, 0x8880, RZ ;  /* 0x0000888042007816 */ /* 0x020fca00000000ff */
[----:B------:R-:W-:-:S07]  /*2700*/  IMAD R13, R0, R57, RZ ;  /* 0x00000039000d7224 */ /* 0x000fce00078e02ff */
.L_x_44:
[----:B------:R-:W-:Y:S05]  /*2710*/  BSYNC B1 ;  /* 0x0000000000017941 */ /* 0x000fea0003800000 */
.L_x_43:
[----:B---3--:R-:W-:Y:S01]  /*2720*/  @!P5 IMAD R11, R28, R56, R13 ;  /* 0x000000381c0bd224 */ /* 0x008fe200078e020d */
[----:B------:R-:W-:Y:S04]  /*2730*/  BSSY B1, `(.L_x_45) ;  /* 0x0000006000017945 */ /* 0x000fe80003800000 */
[----:B------:R3:W-:Y:S01]  /*2740*/  @!P5 STG.E.U8 desc[UR36][R6.64+0x8], R11 ;  /* 0x0000080b0600d986 */ /* 0x0007e2000c101124 */
[----:B------:R-:W-:Y:S05]  /*2750*/  @P4 BRA `(.L_x_46) ;  /* 0x00000000000c4947 */ /* 0x000fea0003800000 */
[----:B------:R-:W5:Y:S02]  /*2760*/  LDG.E.U8 R66, desc[UR36][R2.64+0x9] ;  /* 0x0000092402427981 */ /* 0x000f64000c1e1100 */
[----:B-----5:R-:W-:-:S05]  /*2770*/  PRMT R0, R66, 0x8880, RZ ;  /* 0x0000888042007816 */ /* 0x020fca00000000ff */
[----:B------:R-:W-:-:S07]  /*2780*/  IMAD R13, R0, R57, RZ ;  /* 0x00000039000d7224 */ /* 0x000fce00078e02ff */
.L_x_46:
[----:B------:R-:W-:Y:S05]  /*2790*/  BSYNC B1 ;  /* 0x0000000000017941 */ /* 0x000fea0003800000 */
.L_x_45:
[C---:B------:R-:W-:Y:S01]  /*27a0*/  ISETP.LT.OR P1, PT, R70.reuse, 0x9, !P1 ;  /* 0x000000094600780c */ /* 0x040fe20004f21670 */
[----:B------:R-:W-:Y:S01]  /*27b0*/  @!P4 IMAD R29, R29, R56, R13 ;  /* 0x000000381d1dc224 */ /* 0x000fe200078e020d */
[C---:B------:R-:W-:Y:S01]  /*27c0*/  ISETP.GE.AND P3, PT, R71.reuse, 0x11, PT ;  /* 0x000000114700780c */ /* 0x040fe20003f66270 */
[----:B------:R-:W-:Y:S01]  /*27d0*/  BSSY B1, `(.L_x_47) ;  /* 0x000000a000017945 */ /* 0x000fe20003800000 */
[----:B------:R-:W-:Y:S02]  /*27e0*/  ISETP.GE.AND P2, PT, R71, 0x12, PT ;  /* 0x000000124700780c */ /* 0x000fe40003f46270 */
[----:B------:R0:W-:Y:S01]  /*27f0*/  @!P4 STG.E.U8 desc[UR36][R6.64+0x9], R29 ;  /* 0x0000091d0600c986 */ /* 0x0001e2000c101124 */
[C---:B------:R-:W-:Y:S02]  /*2800*/  ISETP.LT.OR P0, PT, R70.reuse, 0x9, !P0 ;  /* 0x000000094600780c */ /* 0x040fe40004701670 */
[C---:B------:R-:W-:Y:S02]  /*2810*/  ISETP.LT.OR P5, PT, R70.reuse, 0x1, !P3 ;  /* 0x000000014600780c */ /* 0x040fe40005fa1670 */
[----:B------:R-:W-:-:S02]  /*2820*/  ISETP.LT.OR P4, PT, R70, 0x1, !P2 ;  /* 0x000000014600780c */ /* 0x000fc40005781670 */
[----:B------:R-:W-:Y:S11]  /*2830*/  @P1 BRA `(.L_x_48) ;  /* 0x00000000000c1947 */ /* 0x000ff60003800000 */
[----:B------:R-:W5:Y:S02]  /*2840*/  LDG.E.U8 R66, desc[UR36][R8.64+0x8] ;  /* 0x0000082408427981 */ /* 0x000f64000c1e1100 */
[----:B-----5:R-:W-:-:S05]  /*2850*/  PRMT R0, R66, 0x8880, RZ ;  /* 0x0000888042007816 */ /* 0x020fca00000000ff */
[----:B------:R-:W-:-:S07]  /*2860*/  IMAD R13, R0, R57, RZ ;  /* 0x00000039000d7224 */ /* 0x000fce00078e02ff */
.L_x_48:
[----:B------:R-:W-:Y:S05]  /*2870*/  BSYNC B1 ;  /* 0x0000000000017941 */ /* 0x000fea0003800000 */
.L_x_47:
[----:B---3--:R-:W-:Y:S01]  /*2880*/  @!P1 IMAD R11, R30, R56, R13 ;  /* 0x000000381e0b9224 */ /* 0x008fe200078e020d */
[----:B------:R-:W-:Y:S04]  /*2890*/  BSSY B1, `(.L_x_49) ;  /* 0x0000006000017945 */ /* 0x000fe80003800000 */
[----:B------:R3:W-:Y:S01]  /*28a0*/  @!P1 STG.E.U8 desc[UR36][R4.64+0x8], R11 ;  /* 0x0000080b04009986 */ /* 0x0007e2000c101124 */
[----:B------:R-:W-:Y:S05]  /*28b0*/  @P0 BRA `(.L_x_50) ;  /* 0x00000000000c0947 */ /* 0x000fea0003800000 */
[----:B------:R-:W5:Y:S02]  /*28c0*/  LDG.E.U8 R66, desc[UR36][R8.64+0x9] ;  /* 0x0000092408427981 */ /* 0x000f64000c1e1100 */
[----:B-----5:R-:W-:-:S05]  /*28d0*/  PRMT R0, R66, 0x8880, RZ ;  /* 0x0000888042007816 */ /* 0x020fca00000000ff */
[----:B------:R-:W-:-:S07]  /*28e0*/  IMAD R13, R0, R57, RZ ;  /* 0x00000039000d7224 */ /* 0x000fce00078e02ff */
.L_x_50:
[----:B------:R-:W-:Y:S05]  /*28f0*/  BSYNC B1 ;  /* 0x0000000000017941 */ /* 0x000fea0003800000 */
.L_x_49:
[----:B------:R-:W-:Y:S01]  /*2900*/  @!P0 IMAD R31, R31, R56, R13 ;  /* 0x000000381f1f8224 */ /* 0x000fe200078e020d */
[----:B------:R-:W-:Y:S04]  /*2910*/  BSSY B1, `(.L_x_51) ;  /* 0x0000006000017945 */ /* 0x000fe80003800000 */
[----:B------:R0:W-:Y:S01]  /*2920*/  @!P0 STG.E.U8 desc[UR36][R4.64+0x9], R31 ;  /* 0x0000091f04008986 */ /* 0x0001e2000c101124 */
[----:B------:R-:W-:Y:S05]  /*2930*/  @P5 BRA `(.L_x_52) ;  /* 0x00000000000c5947 */ /* 0x000fea0003800000 */
[----:B------:R-:W5:Y:S02]  /*2940*/  LDG.E.U8 R66, desc[UR36][R2.64+0x10] ;  /* 0x0000102402427981 */ /* 0x000f64000c1e1100 */
[----:B-----5:R-:W-:-:S05]  /*2950*/  PRMT R0, R66, 0x8880, RZ ;  /* 0x0000888042007816 */ /* 0x020fca00000000ff */
[----:B------:R-:W-:-:S07]  /*2960*/  IMAD R13, R0, R57, RZ ;  /* 0x00000039000d7224 */ /* 0x000fce00078e02ff */
.L_x_52:
[----:B------:R-:W-:Y:S05]  /*2970*/  BSYNC B1 ;  /* 0x0000000000017941 */ /* 0x000fea0003800000 */
.L_x_51:
[----:B---3--:R-:W-:Y:S01]  /*2980*/  @!P5 IMAD R11, R32, R56, R13 ;  /* 0x00000038200bd224 */ /* 0x008fe200078e020d */
[----:B------:R-:W-:Y:S04]  /*2990*/  BSSY B1, `(.L_x_53) ;  /* 0x0000006000017945 */ /* 0x000fe80003800000 */
[----:B------:R3:W-:Y:S01]  /*29a0*/  @!P5 STG.E.U8 desc[UR36][R6.64+0x10], R11 ;  /* 0x0000100b0600d986 */ /* 0x0007e2000c101124 */
[----:B------:R-:W-:Y:S05]  /*29b0*/  @P4 BRA `(.L_x_54) ;  /* 0x00000000000c4947 */ /* 0x000fea0003800000 */
[----:B------:R-:W5:Y:S02]  /*29c0*/  LDG.E.U8 R66, desc[UR36][R2.64+0x11] ;  /* 0x0000112402427981 */ /* 0x000f64000c1e1100 */
[----:B-----5:R-:W-:-:S05]  /*29d0*/  PRMT R0, R66, 0x8880, RZ ;  /* 0x0000888042007816 */ /* 0x020fca00000000ff */
[----:B------:R-:W-:-:S07]  /*29e0*/  IMAD R13, R0, R57, RZ ;  /* 0x00000039000d7224 */ /* 0x000fce00078e02ff */
.L_x_54:
[----:B------:R-:W-:Y:S05]  /*29f0*/  BSYNC B1 ;  /* 0x0000000000017941 */ /* 0x000fea0003800000 */
.L_x_53:
        /* <DEDUP_REMOVED lines=13> */
.L_x_56:
[----:B------:R-:W-:Y:S05]  /*2ad0*/  BSYNC B1 ;  /* 0x0000000000017941 */ /* 0x000fea0003800000 */
.L_x_55:
[----:B---3--:R-:W-:Y:S01]  /*2ae0*/  @!P3 IMAD R11, R34, R56, R13 ;  /* 0x00000038220bb224 */ /* 0x008fe200078e020d */
[----:B------:R-:W-:Y:S04]  /*2af0*/  BSSY B1, `(.L_x_57) ;  /* 0x0000006000017945 */ /* 0x000fe80003800000 */
[----:B------:R3:W-:Y:S01]  /*2b00*/  @!P3 STG.E.U8 desc[UR36][R4.64+0x10], R11 ;  /* 0x0000100b0400b986 */ /* 0x0007e2000c101124 */
[----:B------:R-:W-:Y:S05]  /*2b10*/  @P2 BRA `(.L_x_58) ;  /* 0x00000000000c2947 */ /* 0x000fea0003800000 */
[----:B------:R-:W5:Y:S02]  /*2b20*/  LDG.E.U8 R66, desc[UR36][R8.64+0x11] ;  /* 0x0000112408427981 */ /* 0x000f64000c1e1100 */
[----:B-----5:R-:W-:-:S05]  /*2b30*/  PRMT R0, R66, 0x8880, RZ ;  /* 0x0000888042007816 */ /* 0x020fca00000000ff */
[----:B------:R-:W-:-:S07]  /*2b40*/  IMAD R13, R0, R57, RZ ;  /* 0x00000039000d7224 */ /* 0x000fce00078e02ff */
.L_x_58:
[----:B------:R-:W-:Y:S05]  /*2b50*/  BSYNC B1 ;  /* 0x0000000000017941 */ /* 0x000fea0003800000 */
.L_x_57:
[----:B------:R-:W-:Y:S01]  /*2b60*/  @!P2 IMAD R35, R35, R56, R13 ;  /* 0x000000382323a224 */ /* 0x000fe200078e020d */
[----:B------:R-:W-:Y:S04]  /*2b70*/  BSSY B1, `(.L_x_59) ;  /* 0x0000006000017945 */ /* 0x000fe80003800000 */
[----:B------:R0:W-:Y:S01]  /*2b80*/  @!P2 STG.E.U8 desc[UR36][R4.64+0x11], R35 ;  /* 0x000011230400a986 */ /* 0x0001e2000c101124 */
[----:B------:R-:W-:Y:S05]  /*2b90*/  @P5 BRA `(.L_x_60) ;  /* 0x00000000000c5947 */ /* 0x000fea0003800000 */
[----:B------:R-:W5:Y:S02]  /*2ba0*/  LDG.E.U8 R66, desc[UR36][R2.64+0x18] ;  /* 0x0000182402427981 */ /* 0x000f64000c1e1100 */
[----:B-----5:R-:W-:-:S05]  /*2bb0*/  PRMT R0, R66, 0x8880, RZ ;  /* 0x0000888042007816 */ /* 0x020fca00000000ff */
[----:B------:R-:W-:-:S07]  /*2bc0*/  IMAD R13, R0, R57, RZ ;  /* 0x00000039000d7224 */ /* 0x000fce00078e02ff */
.L_x_60:
[----:B------:R-:W-:Y:S05]  /*2bd0*/  BSYNC B1 ;  /* 0x0000000000017941 */ /* 0x000fea0003800000 */
.L_x_59:
[----:B---3--:R-:W-:Y:S01]  /*2be0*/  @!P5 IMAD R11, R36, R56, R13 ;  /* 0x00000038240bd224 */ /* 0x008fe200078e020d */
[----:B------:R-:W-:Y:S04]  /*2bf0*/  BSSY B1, `(.L_x_61) ;  /* 0x0000006000017945 */ /* 0x000fe80003800000 */
[----:B------:R3:W-:Y:S01]  /*2c00*/  @!P5 STG.E.U8 desc[UR36][R6.64+0x18], R11 ;  /* 0x0000180b0600d986 */ /* 0x0007e2000c101124 */
[----:B------:R-:W-:Y:S05]  /*2c10*/  @P4 BRA `(.L_x_62) ;  /* 0x00000000000c4947 */ /* 0x000fea0003800000 */
[----:B------:R-:W5:Y:S02]  /*2c20*/  LDG.E.U8 R66, desc[UR36][R2.64+0x19] ;  /* 0x0000192402427981 */ /* 0x000f64000c1e1100 */
[----:B-----5:R-:W-:-:S05]  /*2c30*/  PRMT R0, R66, 0x8880, RZ ;  /* 0x0000888042007816 */ /* 0x020fca00000000ff */
[----:B------:R-:W-:-:S07]  /*2c40*/  IMAD R13, R0, R57, RZ ;  /* 0x00000039000d7224 */ /* 0x000fce00078e02ff */
.L_x_62:
[----:B------:R-:W-:Y:S05]  /*2c50*/  BSYNC B1 ;  /* 0x0000000000017941 */ /* 0x000fea0003800000 */
.L_x_61:
        /* <DEDUP_REMOVED lines=13> */
.L_x_64:
[----:B------:R-:W-:Y:S05]  /*2d30*/  BSYNC B1 ;  /* 0x0000000000017941 */ /* 0x000fea0003800000 */
.L_x_63:
[----:B---3--:R-:W-:Y:S01]  /*2d40*/  @!P1 IMAD R11, R38, R56, R13 ;  /* 0x00000038260b9224 */ /* 0x008fe200078e020d */
[----:B------:R-:W-:Y:S04]  /*2d50*/  BSSY B1, `(.L_x_65) ;  /* 0x0000006000017945 */ /* 0x000fe80003800000 */
[----:B------:R3:W-:Y:S01]  /*2d60*/  @!P1 STG.E.U8 desc[UR36][R4.64+0x18], R11 ;  /* 0x0000180b04009986 */ /* 0x0007e2000c101124 */
[----:B------:R-:W-:Y:S05]  /*2d70*/  @P4 BRA `(.L_x_66) ;  /* 0x00000000000c4947 */ /* 0x000fea0003800000 */
[----:B------:R-:W5:Y:S02]  /*2d80*/  LDG.E.U8 R66, desc[UR36][R8.64+0x19] ;  /* 0x0000192408427981 */ /* 0x000f64000c1e1100 */
[----:B-----5:R-:W-:-:S05]  /*2d90*/  PRMT R0, R66, 0x8880, RZ ;  /* 0x0000888042007816 */ /* 0x020fca00000000ff */
[----:B------:R-:W-:-:S07]  /*2da0*/  IMAD R13, R0, R57, RZ ;  /* 0x00000039000d7224 */ /* 0x000fce00078e02ff */
.L_x_66:
[----:B------:R-:W-:Y:S05]  /*2db0*/  BSYNC B1 ;  /* 0x0000000000017941 */ /* 0x000fea0003800000 */
.L_x_65:
[----:B------:R-:W-:Y:S01]  /*2dc0*/  @!P4 IMAD R39, R39, R56, R13 ;  /* 0x000000382727c224 */ /* 0x000fe200078e020d */
[----:B------:R-:W-:Y:S04]  /*2dd0*/  BSSY B1, `(.L_x_67) ;  /* 0x0000006000017945 */ /* 0x000fe80003800000 */
[----:B------:R0:W-:Y:S01]  /*2de0*/  @!P4 STG.E.U8 desc[UR36][R4.64+0x19], R39 ;  /* 0x000019270400c986 */ /* 0x0001e2000c101124 */
[----:B------:R-:W-:Y:S05]  /*2df0*/  @P5 BRA `(.L_x_68) ;  /* 0x00000000000c5947 */ /* 0x000fea0003800000 */
[----:B------:R-:W5:Y:S02]  /*2e00*/  LDG.E.U8 R66, desc[UR36][R2.64+0x20] ;  /* 0x0000202402427981 */ /* 0x000f64000c1e1100 */
[----:B-----5:R-:W-:-:S05]  /*2e10*/  PRMT R0, R66, 0x8880, RZ ;  /* 0x0000888042007816 */ /* 0x020fca00000000ff */
[----:B------:R-:W-:-:S07]  /*2e20*/  IMAD R13, R0, R57, RZ ;  /* 0x00000039000d7224 */ /* 0x000fce00078e02ff */
.L_x_68:
[----:B------:R-:W-:Y:S05]  /*2e30*/  BSYNC B1 ;  /* 0x0000000000017941 */ /* 0x000fea0003800000 */
.L_x_67:
[----:B---3--:R-:W-:Y:S01]  /*2e40*/  @!P5 IMAD R11, R40, R56, R13 ;  /* 0x00000038280bd224 */ /* 0x008fe200078e020d */
[----:B------:R-:W-:Y:S04]  /*2e50*/  BSSY B1, `(.L_x_69) ;  /* 0x0000006000017945 */ /* 0x000fe80003800000 */
[----:B------:R3:W-:Y:S01]  /*2e60*/  @!P5 STG.E.U8 desc[UR36][R6.64+0x20], R11 ;  /* 0x0000200b0600d986 */ /* 0x0007e2000c101124 */
[----:B------:R-:W-:Y:S05]  /*2e70*/  @P0 BRA `(.L_x_70) ;  /* 0x00000000000c0947 */ /* 0x000fea0003800000 */
[----:B------:R-:W5:Y:S02]  /*2e80*/  LDG.E.U8 R66, desc[UR36][R2.64+0x21] ;  /* 0x0000212402427981 */ /* 0x000f64000c1e1100 */
[----:B-----5:R-:W-:-:S05]  /*2e90*/  PRMT R0, R66, 0x8880, RZ ;  /* 0x0000888042007816 */ /* 0x020fca00000000ff */
[----:B------:R-:W-:-:S07]  /*2ea0*/  IMAD R13, R0, R57, RZ ;  /* 0x00000039000d7224 */ /* 0x000fce00078e02ff */
.L_x_70:
[----:B------:R-:W-:Y:S05]  /*2eb0*/  BSYNC B1 ;  /* 0x0000000000017941 */ /* 0x000fea0003800000 */
.L_x_69:
        /* <DEDUP_REMOVED lines=13> */
.L_x_72:
[----:B------:R-:W-:Y:S05]  /*2f90*/  BSYNC B1 ;  /* 0x0000000000017941 */ /* 0x000fea0003800000 */
.L_x_71:
[----:B---3--:R-:W-:Y:S01]  /*2fa0*/  @!P3 IMAD R11, R42, R56, R13 ;  /* 0x000000382a0bb224 */ /* 0x008fe200078e020d */
[----:B------:R-:W-:Y:S04]  /*2fb0*/  BSSY B1, `(.L_x_73) ;  /* 0x0000006000017945 */ /* 0x000fe80003800000 */
[----:B------:R3:W-:Y:S01]  /*2fc0*/  @!P3 STG.E.U8 desc[UR36][R4.64+0x20], R11 ;  /* 0x0000200b0400b986 */ /* 0x0007e2000c101124 */
[----:B------:R-:W-:Y:S05]  /*2fd0*/  @P2 BRA `(.L_x_74) ;  /* 0x00000000000c2947 */ /* 0x000fea0003800000 */
[----:B------:R-:W5:Y:S02]  /*2fe0*/  LDG.E.U8 R66, desc[UR36][R8.64+0x21] ;  /* 0x0000212408427981 */ /* 0x000f64000c1e1100 */
[----:B-----5:R-:W-:-:S05]  /*2ff0*/  PRMT R0, R66, 0x8880, RZ ;  /* 0x0000888042007816 */ /* 0x020fca00000000ff */
[----:B------:R-:W-:-:S07]  /*3000*/  IMAD R13, R0, R57, RZ ;  /* 0x00000039000d7224 */ /* 0x000fce00078e02ff */
.L_x_74:
[----:B------:R-:W-:Y:S05]  /*3010*/  BSYNC B1 ;  /* 0x0000000000017941 */ /* 0x000fea0003800000 */
.L_x_73:
[----:B------:R-:W-:Y:S01]  /*3020*/  @!P2 IMAD R43, R43, R56, R13 ;  /* 0x000000382b2ba224 */ /* 0x000fe200078e020d */
[----:B------:R-:W-:Y:S04]  /*3030*/  BSSY B1, `(.L_x_75) ;  /* 0x0000006000017945 */ /* 0x000fe80003800000 */
[----:B------:R0:W-:Y:S01]  /*3040*/  @!P2 STG.E.U8 desc[UR36][R4.64+0x21], R43 ;  /* 0x0000212b0400a986 */ /* 0x0001e2000c101124 */
[----:B------:R-:W-:Y:S05]  /*3050*/  @P0 BRA `(.L_x_76) ;  /* 0x00000000000c0947 */ /* 0x000fea0003800000 */
[----:B------:R-:W5:Y:S02]  /*3060*/  LDG.E.U8 R66, desc[UR36][R2.64+0x28] ;  /* 0x0000282402427981 */ /* 0x000f64000c1e1100 */
[----:B-----5:R-:W-:-:S05]  /*3070*/  PRMT R0, R66, 0x8880, RZ ;  /* 0x0000888042007816 */ /* 0x020fca00000000ff */
[----:B------:R-:W-:-:S07]  /*3080*/  IMAD R13, R0, R57, RZ ;  /* 0x00000039000d7224 */ /* 0x000fce00078e02ff */
.L_x_76:
[----:B------:R-:W-:Y:S05]  /*3090*/  BSYNC B1 ;  /* 0x0000000000017941 */ /* 0x000fea0003800000 */
.L_x_75:
[----:B---3--:R-:W-:Y:S01]  /*30a0*/  @!P0 IMAD R11, R44, R56, R13 ;  /* 0x000000382c0b8224 */ /* 0x008fe200078e020d */
[----:B------:R-:W-:Y:S04]  /*30b0*/  BSSY B1, `(.L_x_77) ;  /* 0x0000006000017945 */ /* 0x000fe80003800000 */
[----:B------:R3:W-:Y:S01]  /*30c0*/  @!P0 STG.E.U8 desc[UR36][R6.64+0x28], R11 ;  /* 0x0000280b06008986 */ /* 0x0007e2000c101124 */
[----:B------:R-:W-:Y:S05]  /*30d0*/  @P5 BRA `(.L_x_78) ;  /* 0x00000000000c5947 */ /* 0x000fea0003800000 */
[----:B------:R-:W5:Y:S02]  /*30e0*/  LDG.E.U8 R66, desc[UR36][R2.64+0x29] ;  /* 0x0000292402427981 */ /* 0x000f64000c1e1100 */
[----:B-----5:R-:W-:-:S05]  /*30f0*/  PRMT R0, R66, 0x8880, RZ ;  /* 0x0000888042007816 */ /* 0x020fca00000000ff */
[----:B------:R-:W-:-:S07]  /*3100*/  IMAD R13, R0, R57, RZ ;  /* 0x00000039000d7224 */ /* 0x000fce00078e02ff */
.L_x_78:
[----:B------:R-:W-:Y:S05]  /*3110*/  BSYNC B1 ;  /* 0x0000000000017941 */ /* 0x000fea0003800000 */
.L_x_77:
        /* <DEDUP_REMOVED lines=13> */
.L_x_80:
[----:B------:R-:W-:Y:S05]  /*31f0*/  BSYNC B1 ;  /* 0x0000000000017941 */ /* 0x000fea0003800000 */
.L_x_79:
[----:B---3--:R-:W-:Y:S01]  /*3200*/  @!P4 IMAD R11, R46, R56, R13 ;  /* 0x000000382e0bc224 */ /* 0x008fe200078e020d */
[----:B------:R-:W-:Y:S04]  /*3210*/  BSSY B1, `(.L_x_81) ;  /* 0x0000006000017945 */ /* 0x000fe80003800000 */
[----:B------:R3:W-:Y:S01]  /*3220*/  @!P4 STG.E.U8 desc[UR36][R4.64+0x28], R11 ;  /* 0x0000280b0400c986 */ /* 0x0007e2000c101124 */
[----:B------:R-:W-:Y:S05]  /*3230*/  @P1 BRA `(.L_x_82) ;  /* 0x00000000000c1947 */ /* 0x000fea0003800000 */
[----:B------:R-:W5:Y:S02]  /*3240*/  LDG.E.U8 R66, desc[UR36][R8.64+0x29] ;  /* 0x0000292408427981 */ /* 0x000f64000c1e1100 */
[----:B-----5:R-:W-:-:S05]  /*3250*/  PRMT R0, R66, 0x8880, RZ ;  /* 0x0000888042007816 */ /* 0x020fca00000000ff */
[----:B------:R-:W-:-:S07]  /*3260*/  IMAD R13, R0, R57, RZ ;  /* 0x00000039000d7224 */ /* 0x000fce00078e02ff */
.L_x_82:
[----:B------:R-:W-:Y:S05]  /*3270*/  BSYNC B1 ;  /* 0x0000000000017941 */ /* 0x000fea0003800000 */
.L_x_81:
[----:B------:R-:W-:Y:S01]  /*3280*/  @!P1 IMAD R47, R47, R56, R13 ;  /* 0x000000382f2f9224 */ /* 0x000fe200078e020d */
[----:B------:R-:W-:Y:S04]  /*3290*/  BSSY B1, `(.L_x_83) ;  /* 0x0000006000017945 */ /* 0x000fe80003800000 */
[----:B------:R0:W-:Y:S01]  /*32a0*/  @!P1 STG.E.U8 desc[UR36][R4.64+0x29], R47 ;  /* 0x0000292f04009986 */ /* 0x0001e2000c101124 */
[----:B------:R-:W-:Y:S05]  /*32b0*/  @P3 BRA `(.L_x_84) ;  /* 0x00000000000c3947 */ /* 0x000fea0003800000 */
[----:B------:R-:W5:Y:S02]  /*32c0*/  LDG.E.U8 R66, desc[UR36][R2.64+0x30] ;  /* 0x0000302402427981 */ /* 0x000f64000c1e1100 */
[----:B-----5:R-:W-:-:S05]  /*32d0*/  PRMT R0, R66, 0x8880, RZ ;  /* 0x0000888042007816 */ /* 0x020fca00000000ff */
[----:B------:R-:W-:-:S07]  /*32e0*/  IMAD R13, R0, R57, RZ ;  /* 0x00000039000d7224 */ /* 0x000fce00078e02ff */
.L_x_84:
[----:B------:R-:W-:Y:S05]  /*32f0*/  BSYNC B1 ;  /* 0x0000000000017941 */ /* 0x000fea0003800000 */
.L_x_83:
[----:B---3--:R-:W-:Y:S01]  /*3300*/  @!P3 IMAD R11, R48, R56, R13 ;  /* 0x00000038300bb224 */ /* 0x008fe200078e020d */
[----:B------:R-:W-:Y:S04]  /*3310*/  BSSY B1, `(.L_x_85) ;  /* 0x0000006000017945 */ /* 0x000fe80003800000 */
[----:B------:R3:W-:Y:S01]  /*3320*/  @!P3 STG.E.U8 desc[UR36][R6.64+0x30], R11 ;  /* 0x0000300b0600b986 */ /* 0x0007e2000c101124 */
[----:B------:R-:W-:Y:S05]  /*3330*/  @P5 BRA `(.L_x_86) ;  /* 0x00000000000c5947 */ /* 0x000fea0003800000 */
[----:B------:R-:W5:Y:S02]  /*3340*/  LDG.E.U8 R66, desc[UR36][R2.64+0x31] ;  /* 0x0000312402427981 */ /* 0x000f64000c1e1100 */
[----:B-----5:R-:W-:-:S05]  /*3350*/  PRMT R0, R66, 0x8880, RZ ;  /* 0x0000888042007816 */ /* 0x020fca00000000ff */
[----:B------:R-:W-:-:S07]  /*3360*/  IMAD R13, R0, R57, RZ ;  /* 0x00000039000d7224 */ /* 0x000fce00078e02ff */
.L_x_86:
[----:B------:R-:W-:Y:S05]  /*3370*/  BSYNC B1 ;  /* 0x0000000000017941 */ /* 0x000fea0003800000 */
.L_x_85:
        /* <DEDUP_REMOVED lines=9> */
[----:B------:R-:W-:Y:S01]  /*3410*/  ISETP.LT.OR P3, PT, R70, 0x9, !P3 ;  /* 0x000000094600780c */ /* 0x000fe20005f61670 */
[----:B------:R-:W-:-:S12]  /*3420*/  @P2 BRA `(.L_x_88) ;  /* 0x00000000000c2947 */ /* 0x000fd80003800000 */
[----:B------:R-:W5:Y:S02]  /*3430*/  LDG.E.U8 R66, desc[UR36][R8.64+0x30] ;  /* 0x0000302408427981 */ /* 0x000f64000c1e1100 */
[----:B-----5:R-:W-:-:S05]  /*3440*/  PRMT R0, R66, 0x8880, RZ ;  /* 0x0000888042007816 */ /* 0x020fca00000000ff */
[----:B------:R-:W-:-:S07]  /*3450*/  IMAD R13, R0, R57, RZ ;  /* 0x00000039000d7224 */ /* 0x000fce00078e02ff */
.L_x_88:
[----:B------:R-:W-:Y:S05]  /*3460*/  BSYNC B1 ;  /* 0x0000000000017941 */ /* 0x000fea0003800000 */
.L_x_87:
[----:B---3--:R-:W-:Y:S01]  /*3470*/  @!P2 IMAD R11, R50, R56, R13 ;  /* 0x00000038320ba224 */ /* 0x008fe200078e020d */
[----:B------:R-:W-:Y:S04]  /*3480*/  BSSY B1, `(.L_x_89) ;  /* 0x0000006000017945 */ /* 0x000fe80003800000 */
[----:B------:R3:W-:Y:S01]  /*3490*/  @!P2 STG.E.U8 desc[UR36][R4.64+0x30], R11 ;  /* 0x0000300b0400a986 */ /* 0x0007e2000c101124 */
[----:B------:R-:W-:Y:S05]  /*34a0*/  @P0 BRA `(.L_x_90) ;  /* 0x00000000000c0947 */ /* 0x000fea0003800000 */
[----:B------:R-:W5:Y:S02]  /*34b0*/  LDG.E.U8 R66, desc[UR36][R8.64+0x31] ;  /* 0x0000312408427981 */ /* 0x000f64000c1e1100 */
[----:B-----5:R-:W-:-:S05]  /*34c0*/  PRMT R0, R66, 0x8880, RZ ;  /* 0x0000888042007816 */ /* 0x020fca00000000ff */
[----:B------:R-:W-:-:S07]  /*34d0*/  IMAD R13, R0, R57, RZ ;  /* 0x00000039000d7224 */ /* 0x000fce00078e02ff */
.L_x_90:
[----:B------:R-:W-:Y:S05]  /*34e0*/  BSYNC B1 ;  /* 0x0000000000017941 */ /* 0x000fea0003800000 */
.L_x_89:
[----:B------:R-:W-:Y:S01]  /*34f0*/  @!P0 IMAD R51, R51, R56, R13 ;  /* 0x0000003833338224 */ /* 0x000fe200078e020d */
[----:B------:R-:W-:Y:S04]  /*3500*/  BSSY B1, `(.L_x_91) ;  /* 0x0000006000017945 */ /* 0x000fe80003800000 */
[----:B------:R0:W-:Y:S01]  /*3510*/  @!P0 STG.E.U8 desc[UR36][R4.64+0x31], R51 ;  /* 0x0000313304008986 */ /* 0x0001e2000c101124 */
[----:B------:R-:W-:Y:S05]  /*3520*/  @P5 BRA `(.L_x_92) ;  /* 0x00000000000c5947 */ /* 0x000fea0003800000 */
[----:B------:R-:W5:Y:S02]  /*3530*/  LDG.E.U8 R66, desc[UR36][R2.64+0x38] ;  /* 0x0000382402427981 */ /* 0x000f64000c1e1100 */
[----:B-----5:R-:W-:-:S05]  /*3540*/  PRMT R0, R66, 0x8880, RZ ;  /* 0x0000888042007816 */ /* 0x020fca00000000ff */
[----:B------:R-:W-:-:S07]  /*3550*/  IMAD R13, R0, R57, RZ ;  /* 0x00000039000d7224 */ /* 0x000fce00078e02ff */
.L_x_92:
[----:B------:R-:W-:Y:S05]  /*3560*/  BSYNC B1 ;  /* 0x0000000000017941 */ /* 0x000fea0003800000 */
.L_x_91:
[----:B---3--:R-:W-:Y:S01]  /*3570*/  @!P5 IMAD R11, R52, R56, R13 ;  /* 0x00000038340bd224 */ /* 0x008fe200078e020d */
[----:B------:R-:W-:Y:S04]  /*3580*/  BSSY B1, `(.L_x_93) ;  /* 0x0000006000017945 */ /* 0x000fe80003800000 */
[----:B------:R3:W-:Y:S01]  /*3590*/  @!P5 STG.E.U8 desc[UR36][R6.64+0x38], R11 ;  /* 0x0000380b0600d986 */ /* 0x0007e2000c101124 */
[----:B------:R-:W-:Y:S05]  /*35a0*/  @P4 BRA `(.L_x_94) ;  /* 0x00000000000c4947 */ /* 0x000fea0003800000 */
[----:B------:R-:W5:Y:S02]  /*35b0*/  LDG.E.U8 R66, desc[UR36][R2.64+0x39] ;  /* 0x0000392402427981 */ /* 0x000f64000c1e1100 */
[----:B-----5:R-:W-:-:S05]  /*35c0*/  PRMT R0, R66, 0x8880, RZ ;  /* 0x0000888042007816 */ /* 0x020fca00000000ff */
[----:B------:R-:W-:-:S07]  /*35d0*/  IMAD R13, R0, R57, RZ ;  /* 0x00000039000d7224 */ /* 0x000fce00078e02ff */
.L_x_94:
[----:B------:R-:W-:Y:S05]  /*35e0*/  BSYNC B1 ;  /* 0x0000000000017941 */ /* 0x000fea0003800000 */
.L_x_93:
[----:B------:R-:W-:Y:S01]  /*35f0*/  @!P4 IMAD R53, R53, R56, R13 ;  /* 0x000000383535c224 */ /* 0x000fe200078e020d */
[----:B------:R-:W-:Y:S04]  /*3600*/  BSSY B1, `(.L_x_95) ;  /* 0x0000006000017945 */ /* 0x000fe80003800000 */
[----:B------:R0:W-:Y:S01]  /*3610*/  @!P4 STG.E.U8 desc[UR36][R6.64+0x39], R53 ;  /* 0x000039350600c986 */ /* 0x0001e2000c101124 */
[----:B------:R-:W-:Y:S05]  /*3620*/  @P3 BRA `(.L_x_96) ;  /* 0x00000000000c3947 */ /* 0x000fea0003800000 */
[----:B------:R-:W5:Y:S02]  /*3630*/  LDG.E.U8 R66, desc[UR36][R8.64+0x38] ;  /* 0x0000382408427981 */ /* 0x000f64000c1e1100 */
[----:B-----5:R-:W-:-:S05]  /*3640*/  PRMT R0, R66, 0x8880, RZ ;  /* 0x0000888042007816 */ /* 0x020fca00000000ff */
[----:B------:R-:W-:-:S07]  /*3650*/  IMAD R13, R0, R57, RZ ;  /* 0x00000039000d7224 */ /* 0x000fce00078e02ff */
.L_x_96:
[----:B------:R-:W-:Y:S05]  /*3660*/  BSYNC B1 ;  /* 0x0000000000017941 */ /* 0x000fea0003800000 */
.L_x_95:
[----:B0-----:R-:W-:Y:S01]  /*3670*/  @!P3 IMAD R3, R54, R56, R13 ;  /* 0x000000383603b224 */ /* 0x001fe200078e020d */
[----:B------:R-:W-:Y:S01]  /*3680*/  ISETP.LT.OR P1, PT, R70, 0x9, !P1 ;  /* 0x000000094600780c */ /* 0x000fe20004f21670 */
[----:B------:R-:W-:Y:S03]  /*3690*/  BSSY B1, `(.L_x_97) ;  /* 0x0000006000017945 */ /* 0x000fe60003800000 */
[----:B------:R0:W-:Y:S09]  /*36a0*/  @!P3 STG.E.U8 desc[UR36][R4.64+0x38], R3 ;  /* 0x000038030400b986 */ /* 0x0001f2000c101124 */
[----:B------:R-:W-:Y:S05]  /*36b0*/  @P1 BRA `(.L_x_98) ;  /* 0x00000000000c1947 */ /* 0x000fea0003800000 */
[----:B------:R-:W5:Y:S02]  /*36c0*/  LDG.E.U8 R66, desc[UR36][R8.64+0x39] ;  /* 0x0000392408427981 */ /* 0x000f64000c1e1100 */
[----:B-----5:R-:W-:-:S05]  /*36d0*/  PRMT R0, R66, 0x8880, RZ ;  /* 0x0000888042007816 */ /* 0x020fca00000000ff */
[----:B------:R-:W-:-:S07]  /*36e0*/  IMAD R13, R0, R57, RZ ;  /* 0x00000039000d7224 */ /* 0x000fce00078e02ff */
.L_x_98:
[----:B------:R-:W-:Y:S05]  /*36f0*/  BSYNC B1 ;  /* 0x0000000000017941 */ /* 0x000fea0003800000 */
.L_x_97:
[----:B------:R-:W-:Y:S01]  /*3700*/  IMAD R13, R55, R56, R13 ;  /* 0x00000038370d7224 */ /* 0x000fe200078e020d */
[----:B------:R-:W-:Y:S06]  /*3710*/  @P1 BRA `(.L_x_99) ;  /* 0x0000000400c81947 */ /* 0x000fec0003800000 */
[----:B------:R0:W-:Y:S01]  /*3720*/  STG.E.U8 desc[UR36][R4.64+0x39], R13 ;  /* 0x0000390d04007986 */ /* 0x0001e2000c101124 */
[----:B------:R-:W-:Y:S05]  /*3730*/  BRA `(.L_x_99) ;  /* 0x0000000400c07947 */ /* 0x000fea0003800000 */
.L_x_34:
[C---:B------:R-:W-:Y:S02]  /*3740*/  ISETP.GE.AND P1, PT, R71.reuse, 0x1, PT ;  /* 0x000000014700780c */ /* 0x040fe40003f26270 */
[----:B------:R-:W-:Y:S02]  /*3750*/  ISETP.GE.AND P0, PT, R71, 0x2, PT ;  /* 0x000000024700780c */ /* 0x000fe40003f06270 */
[C---:B------:R-:W-:Y:S02]  /*3760*/  ISETP.LT.OR P4, PT, R70.reuse, 0x1, !P1 ;  /* 0x000000014600780c */ /* 0x040fe40004f81670 */
[C---:B------:R-:W-:Y:S02]  /*3770*/  ISETP.LT.OR P5, PT, R70.reuse, 0x1, !P0 ;  /* 0x000000014600780c */ /* 0x040fe400047a1670 */
[C---:B------:R-:W-:Y:S02]  /*3780*/  ISETP.LT.OR P1, PT, R70.reuse, 0x9, !P1 ;  /* 0x000000094600780c */ /* 0x040fe40004f21670 */
[----:B------:R-:W-:-:S02]  /*3790*/  ISETP.LT.OR P0, PT, R70, 0x9, !P0 ;  /* 0x000000094600780c */ /* 0x000fc40004701670 */
[C---:B------:R-:W-:Y:S02]  /*37a0*/  ISETP.GE.AND P3, PT, R71.reuse, 0x9, PT ;  /* 0x000000094700780c */ /* 0x040fe40003f66270 */
[----:B------:R-:W-:-:S03]  /*37b0*/  ISETP.GE.AND P2, PT, R71, 0xa, PT ;  /* 0x0000000a4700780c */ /* 0x000fc60003f46270 */
[-C--:B------:R-:W-:Y:S02]  /*37c0*/  @!P4 IMAD R3, R24, R56.reuse, RZ ;  /* 0x000000381803c224 */ /* 0x080fe400078e02ff */
[-C--:B------:R-:W-:Y:S02]  /*37d0*/  @!P5 IMAD R25, R25, R56.reuse, RZ ;  /* 0x000000381919d224 */ /* 0x080fe400078e02ff */
[-C--:B------:R-:W-:Y:S01]  /*37e0*/  @!P1 IMAD R9, R26, R56.reuse, RZ ;  /* 0x000000381a099224 */ /* 0x080fe200078e02ff */
[----:B------:R0:W-:Y:S01]  /*37f0*/  @!P4 STG.E.U8 desc[UR36][R6.64], R3 ;  /* 0x000000030600c986 */ /* 0x0001e2000c101124 */
[C---:B------:R-:W-:Y:S01]  /*3800*/  ISETP.LT.OR P4, PT, R70.reuse, 0x1, !P3 ;  /* 0x000000014600780c */ /* 0x040fe20005f81670 */
[----:B------:R-:W-:Y:S02]  /*3810*/  @!P0 IMAD R27, R27, R56, RZ ;  /* 0x000000381b1b8224 */ /* 0x000fe400078e02ff */
[----:B------:R-:W-:Y:S01]  /*3820*/  @!P5 STG.E.U8 desc[UR36][R6.64+0x1], R25 ;  /* 0x000001190600d986 */ /* 0x000fe2000c101124 */
[----:B------:R-:W-:-:S02]  /*3830*/  ISETP.LT.OR P5, PT, R70, 0x1, !P2 ;  /* 0x000000014600780c */ /* 0x000fc400057a1670 */
[C---:B------:R-:W-:Y:S01]  /*3840*/  ISETP.LT.OR P2, PT, R70.reuse, 0x9, !P2 ;  /* 0x000000094600780c */ /* 0x040fe20005741670 */
[----:B------:R1:W-:Y:S01]  /*3850*/  @!P1 STG.E.U8 desc[UR36][R4.64], R9 ;  /* 0x0000000904009986 */ /* 0x0003e2000c101124 */
[----:B------:R-:W-:Y:S02]  /*3860*/  ISETP.LT.OR P1, PT, R70, 0x9, !P3 ;  /* 0x000000094600780c */ /* 0x000fe40005f21670 */
[C---:B------:R-:W-:Y:S01]  /*3870*/  ISETP.GE.AND P3, PT, R71.reuse, 0x11, PT ;  /* 0x000000114700780c */ /* 0x040fe20003f66270 */
[----:B------:R-:W-:Y:S01]  /*3880*/  @!P0 STG.E.U8 desc[UR36][R4.64+0x1], R27 ;  /* 0x0000011b04008986 */ /* 0x000fe2000c101124 */
[----:B------:R-:W-:Y:S01]  /*3890*/  ISETP.GE.AND P0, PT, R71, 0x12, PT ;  /* 0x000000124700780c */ /* 0x000fe20003f06270 */
[----:B------:R-:W-:-:S04]  /*38a0*/  @!P4 IMAD R11, R28, R56, RZ ;  /* 0x000000381c0bc224 */ /* 0x000fc800078e02ff */
[-C--:B------:R-:W-:Y:S01]  /*38b0*/  @!P5 IMAD R29, R29, R56.reuse, RZ ;  /* 0x000000381d1dd224 */ /* 0x080fe200078e02ff */
[----:B------:R-:W-:Y:S01]  /*38c0*/  @!P4 STG.E.U8 desc[UR36][R6.64+0x8], R11 ;  /* 0x0000080b0600c986 */ /* 0x000fe2000c101124 */
[C---:B------:R-:W-:Y:S01]  /*38d0*/  ISETP.LT.OR P4, PT, R70.reuse, 0x1, !P3 ;  /* 0x000000014600780c */ /* 0x040fe20005f81670 */
[-C--:B------:R-:W-:Y:S02]  /*38e0*/  @!P2 IMAD R31, R31, R56.reuse, RZ ;  /* 0x000000381f1fa224 */ /* 0x080fe400078e02ff */
[----:B------:R-:W-:Y:S01]  /*38f0*/  @!P5 STG.E.U8 desc[UR36][R6.64+0x9], R29 ;  /* 0x0000091d0600d986 */ /* 0x000fe2000c101124 */
[----:B------:R-:W-:Y:S01]  /*3900*/  ISETP.LT.OR P5, PT, R70, 0x1, !P0 ;  /* 0x000000014600780c */ /* 0x000fe200047a1670 */
[----:B0-----:R-:W-:Y:S01]  /*3910*/  @!P1 IMAD R3, R30, R56, RZ ;  /* 0x000000381e039224 */ /* 0x001fe200078e02ff */
[----:B------:R-:W-:Y:S01]  /*3920*/  ISETP.LT.OR P0, PT, R70, 0x9, !P0 ;  /* 0x000000094600780c */ /* 0x000fe20004701670 */
[----:B------:R-:W-:Y:S01]  /*3930*/  @!P2 STG.E.U8 desc[UR36][R4.64+0x9], R31 ;  /* 0x0000091f0400a986 */ /* 0x000fe2000c101124 */
[----:B------:R-:W-:-:S03]  /*3940*/  ISETP.GE.AND P2, PT, R71, 0x19, PT ;  /* 0x000000194700780c */ /* 0x000fc60003f46270 */
[----:B------:R0:W-:Y:S01]  /*3950*/  @!P1 STG.E.U8 desc[UR36][R4.64+0x8], R3 ;  /* 0x0000080304009986 */ /* 0x0001e2000c101124 */
[----:B------:R-:W-:Y:S01]  /*3960*/  ISETP.LT.OR P1, PT, R70, 0x9, !P3 ;  /* 0x000000094600780c */ /* 0x000fe20005f21670 */
[----:B-1----:R-:W-:Y:S01]  /*3970*/  @!P4 IMAD R9, R32, R56, RZ ;  /* 0x000000382009c224 */ /* 0x002fe200078e02ff */
[----:B------:R-:W-:-:S03]  /*3980*/  ISETP.GE.AND P3, PT, R71, 0x1a, PT ;  /* 0x0000001a4700780c */ /* 0x000fc60003f66270 */
[-C--:B------:R-:W-:Y:S01]  /*3990*/  @!P5 IMAD R33, R33, R56.reuse, RZ ;  /* 0x000000382121d224 */ /* 0x080fe200078e02ff */
[----:B------:R-:W-:Y:S01]  /*39a0*/  @!P4 STG.E.U8 desc[UR36][R6.64+0x10], R9 ;  /* 0x000010090600c986 */ /* 0x000fe2000c101124 */
[C---:B------:R-:W-:Y:S01]  /*39b0*/  ISETP.LT.OR P4, PT, R70.reuse, 0x1, !P3 ;  /* 0x000000014600780c */ /* 0x040fe20005f81670 */
[-C--:B------:R-:W-:Y:S01]  /*39c0*/  @!P0 IMAD R35, R35, R56.reuse, RZ ;  /* 0x0000003823238224 */ /* 0x080fe200078e02ff */
[C---:B------:R-:W-:Y:S01]  /*39d0*/  ISETP.LT.OR P3, PT, R70.reuse, 0x9, !P3 ;  /* 0x000000094600780c */ /* 0x040fe20005f61670 */
[----:B------:R-:W-:Y:S01]  /*39e0*/  @!P5 STG.E.U8 desc[UR36][R6.64+0x11], R33 ;  /* 0x000011210600d986 */ /* 0x000fe2000c101124 */
[----:B------:R-:W-:Y:S02]  /*39f0*/  ISETP.LT.OR P5, PT, R70, 0x1, !P2 ;  /* 0x000000014600780c */ /* 0x000fe400057a1670 */
[----:B0-----:R-:W-:Y:S01]  /*3a00*/  @!P1 IMAD R3, R34, R56, RZ ;  /* 0x0000003822039224 */ /* 0x001fe200078e02ff */
[----:B------:R-:W-:Y:S01]  /*3a10*/  @!P0 STG.E.U8 desc[UR36][R4.64+0x11], R35 ;  /* 0x0000112304008986 */ /* 0x000fe2000c101124 */
[----:B------:R-:W-:-:S02]  /*3a20*/  ISETP.LT.OR P2, PT, R70, 0x9, !P2 ;  /* 0x000000094600780c */ /* 0x000fc40005741670 */
[C---:B------:R-:W-:Y:S01]  /*3a30*/  ISETP.GE.AND P0, PT, R71.reuse, 0x21, PT ;  /* 0x000000214700780c */ /* 0x040fe20003f06270 */
[----:B------:R0:W-:Y:S01]  /*3a40*/  @!P1 STG.E.U8 desc[UR36][R4.64+0x10], R3 ;  /* 0x0000100304009986 */ /* 0x0001e2000c101124 */
[----:B------:R-:W-:Y:S01]  /*3a50*/  ISETP.GE.AND P1, PT, R71, 0x22, PT ;  /* 0x000000224700780c */ /* 0x000fe20003f26270 */
[-C--:B------:R-:W-:Y:S02]  /*3a60*/  @!P4 IMAD R37, R37, R56.reuse, RZ ;  /* 0x000000382525c224 */ /* 0x080fe400078e02ff */
[-C--:B------:R-:W-:Y:S02]  /*3a70*/  @!P3 IMAD R39, R39, R56.reuse, RZ ;  /* 0x000000382727b224 */ /* 0x080fe400078e02ff */
[-C--:B------:R-:W-:Y:S01]  /*3a80*/  @!P5 IMAD R11, R36, R56.reuse, RZ ;  /* 0x00000038240bd224 */ /* 0x080fe200078e02ff */
[----:B------:R-:W-:Y:S01]  /*3a90*/  @!P4 STG.E.U8 desc[UR36][R6.64+0x19], R37 ;  /* 0x000019250600c986 */ /* 0x000fe2000c101124 */
[C---:B------:R-:W-:Y:S02]  /*3aa0*/  ISETP.LT.OR P4, PT, R70.reuse, 0x1, !P0 ;  /* 0x000000014600780c */ /* 0x040fe40004781670 */
[C---:B------:R-:W-:Y:S01]  /*3ab0*/  ISETP.LT.OR P0, PT, R70.reuse, 0x9, !P0 ;  /* 0x000000094600780c */ /* 0x040fe20004701670 */
[----:B------:R-:W-:Y:S01]  /*3ac0*/  @!P5 STG.E.U8 desc[UR36][R6.64+0x18], R11 ;  /* 0x0000180b0600d986 */ /* 0x000fe2000c101124 */
[----:B------:R-:W-:Y:S01]  /*3ad0*/  ISETP.LT.OR P5, PT, R70, 0x1, !P1 ;  /* 0x000000014600780c */ /* 0x000fe20004fa1670 */
[----:B0-----:R-:W-:Y:S01]  /*3ae0*/  @!P2 IMAD R3, R38, R56, RZ ;  /* 0x000000382603a224 */ /* 0x001fe200078e02ff */
[----:B------:R-:W-:Y:S01]  /*3af0*/  ISETP.LT.OR P1, PT, R70, 0x9, !P1 ;  /* 0x000000094600780c */ /* 0x000fe20004f21670 */
[----:B------:R-:W-:Y:S01]  /*3b00*/  @!P3 STG.E.U8 desc[UR36][R4.64+0x19], R39 ;  /* 0x000019270400b986 */ /* 0x000fe2000c101124 */
[----:B------:R-:W-:-:S03]  /*3b10*/  ISETP.GE.AND P3, PT, R71, 0x29, PT ;  /* 0x000000294700780c */ /* 0x000fc60003f66270 */
[----:B------:R0:W-:Y:S01]  /*3b20*/  @!P2 STG.E.U8 desc[UR36][R4.64+0x18], R3 ;  /* 0x000018030400a986 */ /* 0x0001e2000c101124 */
[----:B------:R-:W-:Y:S01]  /*3b30*/  ISETP.GE.AND P2, PT, R71, 0x2a, PT ;  /* 0x0000002a4700780c */ /* 0x000fe20003f46270 */
[----:B------:R-:W-:-:S04]  /*3b40*/  @!P4 IMAD R9, R40, R56, RZ ;  /* 0x000000382809c224 */ /* 0x000fc800078e02ff */
[-C--:B------:R-:W-:Y:S01]  /*3b50*/  @!P5 IMAD R41, R41, R56.reuse, RZ ;  /* 0x000000382929d224 */ /* 0x080fe200078e02ff */
[----:B------:R-:W-:Y:S01]  /*3b60*/  @!P4 STG.E.U8 desc[UR36][R6.64+0x20], R9 ;  /* 0x000020090600c986 */ /* 0x000fe2000c101124 */
[C---:B------:R-:W-:Y:S01]  /*3b70*/  ISETP.LT.OR P4, PT, R70.reuse, 0x1, !P3 ;  /* 0x000000014600780c */ /* 0x040fe20005f81670 */
[-C--:B------:R-:W-:Y:S01]  /*3b80*/  @!P1 IMAD R43, R43, R56.reuse, RZ ;  /* 0x000000382b2b9224 */ /* 0x080fe200078e02ff */
        /* <DEDUP_REMOVED lines=25> */
[----:B------:R1:W-:Y:S01]  /*3d20*/  @!P4 STG.E.U8 desc[UR36][R6.64+0x30], R9 ;  /* 0x000030090600c986 */ /* 0x0003e2000c101124 */
[C---:B------:R-:W-:Y:S01]  /*3d30*/  ISETP.LT.OR P4, PT, R70.reuse, 0x1, !P2 ;  /* 0x000000014600780c */ /* 0x040fe20005781670 */
[-C--:B------:R-:W-:Y:S01]  /*3d40*/  @!P0 IMAD R51, R51, R56.reuse, RZ ;  /* 0x0000003833338224 */ /* 0x080fe200078e02ff */
[C---:B------:R-:W-:Y:S01]  /*3d50*/  ISETP.LT.OR P2, PT, R70.reuse, 0x9, !P2 ;  /* 0x000000094600780c */ /* 0x040fe20005741670 */
[----:B------:R2:W-:Y:S01]  /*3d60*/  @!P5 STG.E.U8 desc[UR36][R6.64+0x31], R49 ;  /* 0x000031310600d986 */ /* 0x0005e2000c101124 */
[----:B------:R-:W-:Y:S01]  /*3d70*/  ISETP.LT.OR P5, PT, R70, 0x1, !P3 ;  /* 0x000000014600780c */ /* 0x000fe20005fa1670 */
[-C--:B0-----:R-:W-:Y:S01]  /*3d80*/  @!P1 IMAD R3, R50, R56.reuse, RZ ;  /* 0x0000003832039224 */ /* 0x081fe200078e02ff */
[----:B------:R-:W-:Y:S01]  /*3d90*/  ISETP.LT.OR P3, PT, R70, 0x9, !P3 ;  /* 0x000000094600780c */ /* 0x000fe20005f61670 */
[----:B------:R2:W-:Y:S04]  /*3da0*/  @!P0 STG.E.U8 desc[UR36][R4.64+0x31], R51 ;  /* 0x0000313304008986 */ /* 0x0005e8000c101124 */
[----:B------:R2:W-:Y:S02]  /*3db0*/  @!P1 STG.E.U8 desc[UR36][R4.64+0x30], R3 ;  /* 0x0000300304009986 */ /* 0x0005e4000c101124 */
[----:B------:R-:W-:-:S02]  /*3dc0*/  @!P4 IMAD R11, R52, R56, RZ ;  /* 0x00000038340bc224 */ /* 0x000fc400078e02ff */
[-C--:B-1----:R-:W-:Y:S02]  /*3dd0*/  @!P2 IMAD R9, R54, R56.reuse, RZ ;  /* 0x000000383609a224 */ /* 0x082fe400078e02ff */
[-C--:B------:R-:W-:Y:S01]  /*3de0*/  @!P5 IMAD R53, R53, R56.reuse, RZ ;  /* 0x000000383535d224 */ /* 0x080fe200078e02ff */
[----:B------:R2:W-:Y:S01]  /*3df0*/  @!P4 STG.E.U8 desc[UR36][R6.64+0x38], R11 ;  /* 0x0000380b0600c986 */ /* 0x0005e2000c101124 */
[----:B------:R-:W-:-:S03]  /*3e00*/  @!P3 IMAD R55, R55, R56, RZ ;  /* 0x000000383737b224 */ /* 0x000fc600078e02ff */
[----:B------:R2:W-:Y:S04]  /*3e10*/  @!P5 STG.E.U8 desc[UR36][R6.64+0x39], R53 ;  /* 0x000039350600d986 */ /* 0x0005e8000c101124 */
[----:B------:R2:W-:Y:S04]  /*3e20*/  @!P2 STG.E.U8 desc[UR36][R4.64+0x38], R9 ;  /* 0x000038090400a986 */ /* 0x0005e8000c101124 */
[----:B------:R2:W-:Y:S02]  /*3e30*/  @!P3 STG.E.U8 desc[UR36][R4.64+0x39], R55 ;  /* 0x000039370400b986 */ /* 0x0005e4000c101124 */
.L_x_99:
[----:B------:R-:W-:Y:S05]  /*3e40*/  BSYNC B0 ;  /* 0x0000000000007941 */ /* 0x000fea0003800000 */
.L_x_33:
[----:B0-2---:R-:W2:Y:S01]  /*3e50*/  LDL.64 R2, [R1] ;  /* 0x0000000001027983 */ /* 0x005ea20000100a00 */
[----:B------:R-:W-:Y:S01]  /*3e60*/  ULDC.64 UR4, c[0x0][0x650] ;  /* 0x0001940000047ab9 */ /* 0x000fe20000000a00 */
[----:B------:R0:W-:Y:S01]  /*3e70*/  SYNCS.ARRIVE.TRANS64.A1T0 RZ, [R64+UR47], RZ ;  /* 0x000000ff40ff79a7 */ /* 0x0001e2000810002f */
[----:B------:R-:W-:Y:S01]  /*3e80*/  PRMT R0, RZ, 0x7610, R0 ;  /* 0x00007610ff007816 */ /* 0x000fe20000000000 */
[----:B------:R-:W-:Y:S02]  /*3e90*/  IMAD.MOV.U32 R19, RZ, RZ, -0x1 ;  /* 0xffffffffff137424 */ /* 0x000fe400078e00ff */
[----:B------:R-:W-:Y:S01]  /*3ea0*/  IMAD.MOV.U32 R22, RZ, RZ, -0x1 ;  /* 0xffffffffff167424 */ /* 0x000fe200078e00ff */
[----:B--2---:R-:W-:-:S04]  /*3eb0*/  LEA R18, P0, R2, R18, 0x1 ;  /* 0x0000001202127211 */ /* 0x004fc800078008ff */
[----:B------:R-:W-:Y:S01]  /*3ec0*/  LEA.HI.X R17, R2, R17, R23, 0x1, P0 ;  /* 0x0000001102117211 */ /* 0x000fe200000f0c17 */
[----:B------:R-:W-:Y:S01]  /*3ed0*/  IMAD.MOV.U32 R2, RZ, RZ, -0x1 ;  /* 0xffffffffff027424 */ /* 0x000fe200078e00ff */
[----:B------:R-:W-:-:S04]  /*3ee0*/  ISETP.GE.U32.AND P0, PT, R18, UR4, PT ;  /* 0x0000000412007c0c */ /* 0x000fc8000bf06070 */
[----:B------:R-:W-:-:S13]  /*3ef0*/  ISETP.GE.U32.AND.EX P0, PT, R17, UR5, PT, P0 ;  /* 0x0000000511007c0c */ /* 0x000fda000bf06100 */
[----:B0-----:R-:W-:Y:S05]  /*3f00*/  @P0 BRA `(.L_x_100) ;  /* 0x0000000400700947 */ /* 0x001fea0003800000 */
[----:B------:R-:W0:Y:S01]  /*3f10*/  S2R R10, SR_CTAID.X ;  /* 0x00000000000a7919 */ /* 0x000e220000002500 */
[----:B------:R-:W2:Y:S01]  /*3f20*/  LDC.64 R8, c[0x0][0x628] ;  /* 0x00018a00ff087b82 */ /* 0x000ea20000000a00 */
[----:B------:R-:W-:Y:S01]  /*3f30*/  ULDC UR4, c[0x0][0x150] ;  /* 0x0000540000047ab9 */ /* 0x000fe20000000800 */
[----:B-1-3--:R-:W-:Y:S01]  /*3f40*/  IMAD.MOV.U32 R6, RZ, RZ, R18 ;  /* 0x000000ffff067224 */ /* 0x00afe200078e0012 */
[----:B------:R-:W1:Y:S01]  /*3f50*/  S2R R20, SR_CTAID.Y ;  /* 0x0000000000147919 */ /* 0x000e620000002600 */
[----:B------:R-:W-:-:S04]  /*3f60*/  IMAD.MOV.U32 R7, RZ, RZ, R17 ;  /* 0x000000ffff077224 */ /* 0x000fc800078e0011 */
[----:B------:R-:W3:Y:S08]  /*3f70*/  LDC R15, c[0x0][0x144] ;  /* 0x00005100ff0f7b82 */ /* 0x000ef00000000800 */
[----:B------:R-:W1:Y:S08]  /*3f80*/  LDC R0, c[0x0][0x630] ;  /* 0x00018c00ff007b82 */ /* 0x000e700000000800 */
[----:B------:R-:W1:Y:S01]  /*3f90*/  LDC.64 R12, c[0x0][0x620] ;  /* 0x00018800ff0c7b82 */ /* 0x000e620000000a00 */
[----:B--2---:R-:W-:-:S04]  /*3fa0*/  ISETP.NE.U32.AND P0, PT, R8, RZ, PT ;  /* 0x000000ff0800720c */ /* 0x004fc80003f05070 */
[----:B------:R-:W-:Y:S02]  /*3fb0*/  ISETP.NE.AND.EX P0, PT, R9, RZ, PT, P0 ;  /* 0x000000ff0900720c */ /* 0x000fe40003f05300 */
[----:B0-----:R-:W-:-:S05]  /*3fc0*/  I2FP.F32.U32 R2, R10 ;  /* 0x0000000a00027245 */ /* 0x001fca0000201000 */
[----:B------:R-:W-:-:S04]  /*3fd0*/  FMUL R2, R2, UR4 ;  /* 0x0000000402027c20 */ /* 0x000fc80008400000 */
[----:B------:R0:W2:Y:S02]  /*3fe0*/  F2I.U32.TRUNC.NTZ R14, R2 ;  /* 0x00000002000e7305 */ /* 0x0000a4000020f000 */
[----:B---3--:R-:W-:Y:S05]  /*3ff0*/  @!P0 BRA `(.L_x_101) ;  /* 0x0000000000288947 */ /* 0x008fea0003800000 */
[----:B------:R-:W3:Y:S02]  /*4000*/  LDC R3, c[0x0][0x634] ;  /* 0x00018d00ff037b82 */ /* 0x000ee40000000800 */
[----:B---3--:R-:W-:-:S05]  /*4010*/  IADD3 R7, P0, R18, R3, RZ ;  /* 0x0000000312077210 */ /* 0x008fca0007f1e0ff */
[----:B------:R-:W-:-:S04]  /*4020*/  IMAD.X R11, RZ, RZ, R17, P0 ;  /* 0x000000ffff0b7224 */ /* 0x000fc800000e0611 */
[----:B0-----:R-:W-:-:S04]  /*4030*/  IMAD.WIDE.U32 R2, R11, R8, RZ ;  /* 0x000000080b027225 */ /* 0x001fc800078e00ff */
[----:B----4-:R-:W-:-:S04]  /*4040*/  IMAD.WIDE.U32 R4, P0, R7, R9, R2 ;  /* 0x0000000907047225 */ /* 0x010fc80007800002 */
[----:B------:R-:W-:-:S04]  /*4050*/  IMAD.WIDE.U32 R2, R7, R8, RZ ;  /* 0x0000000807027225 */ /* 0x000fc800078e00ff */
[----:B------:R-:W-:Y:S01]  /*4060*/  IMAD.X R7, RZ, RZ, RZ, P0 ;  /* 0x000000ffff077224 */ /* 0x000fe200000e06ff */
[----:B------:R-:W-:Y:S01]  /*4070*/  IADD3 RZ, P0, R3, R4, RZ ;  /* 0x0000000403ff7210 */ /* 0x000fe20007f1e0ff */
[----:B------:R-:W-:-:S04]  /*4080*/  IMAD.MOV.U32 R6, RZ, RZ, R5 ;  /* 0x000000ffff067224 */ /* 0x000fc800078e0005 */
[----:B------:R-:W-:-:S08]  /*4090*/  IMAD.WIDE.U32.X R6, R11, R9, R6, P0 ;  /* 0x000000090b067225 */ /* 0x000fd000000e0406 */
.L_x_101:
[----:B----4-:R-:W3:Y:S01]  /*40a0*/  LDC.64 R26, c[0x0][0x640] ;  /* 0x00019000ff1a7b82 */ /* 0x010ee20000000a00 */
[-C--:B-1----:R-:W-:Y:S01]  /*40b0*/  SHF.R.U64 R11, R6, R0.reuse, R7 ;  /* 0x00000000060b7219 */ /* 0x082fe20000001207 */
[----:B------:R-:W-:Y:S01]  /*40c0*/  IMAD.MOV.U32 R19, RZ, RZ, R17 ;  /* 0x000000ffff137224 */ /* 0x000fe200078e0011 */
[----:B------:R-:W-:Y:S01]  /*40d0*/  SHF.R.U32.HI R0, RZ, R0, R7 ;  /* 0x00000000ff007219 */ /* 0x000fe20000011607 */
[----:B--2---:R-:W-:Y:S01]  /*40e0*/  IMAD.MOV R14, RZ, RZ, -R14 ;  /* 0x000000ffff0e7224 */ /* 0x004fe200078e0a0e */
[----:B------:R-:W-:Y:S01]  /*40f0*/  IADD3 R5, P0, RZ, -R11, RZ ;  /* 0x8000000bff057210 */ /* 0x000fe20007f1e0ff */
[----:B------:R-:W-:Y:S01]  /*4100*/  ULDC UR4, c[0x0][0x154] ;  /* 0x0000550000047ab9 */ /* 0x000fe20000000800 */
[----:B------:R-:W-:Y:S01]  /*4110*/  IMAD.MOV.U32 R7, RZ, RZ, 0x1 ;  /* 0x00000001ff077424 */ /* 0x000fe200078e00ff */
[----:B------:R-:W1:Y:S01]  /*4120*/  LDC R4, c[0x0][0x618] ;  /* 0x00018600ff047b82 */ /* 0x000e620000000800 */
[----:B------:R-:W-:Y:S02]  /*4130*/  IMAD R22, R15, R14, R10 ;  /* 0x0000000e0f167224 */ /* 0x000fe400078e020a */
[----:B------:R-:W-:-:S04]  /*4140*/  IMAD.X R3, RZ, RZ, ~R0, P0 ;  /* 0x000000ffff037224 */ /* 0x000fc800000e0e00 */
[-C--:B------:R-:W-:Y:S01]  /*4150*/  IMAD R0, R3, R12.reuse, RZ ;  /* 0x0000000c03007224 */ /* 0x080fe200078e02ff */
[----:B------:R-:W2:Y:S01]  /*4160*/  LDC R6, c[0x0][0x608] ;  /* 0x00018200ff067b82 */ /* 0x000ea20000000800 */
[----:B0-----:R-:W-:-:S04]  /*4170*/  IMAD.WIDE.U32 R2, R5, R12, R18 ;  /* 0x0000000c05027225 */ /* 0x001fc800078e0012 */
[----:B------:R-:W-:Y:S01]  /*4180*/  IMAD R5, R5, R13, R0 ;  /* 0x0000000d05057224 */ /* 0x000fe200078e0200 */
[----:B------:R-:W-:Y:S02]  /*4190*/  I2FP.F32.U32 R0, R20 ;  /* 0x0000001400007245 */ /* 0x000fe40000201000 */
[----:B------:R-:W0:Y:S01]  /*41a0*/  LDC R24, c[0x0][0x658] ;  /* 0x00019600ff187b82 */ /* 0x000e220000000800 */
[----:B------:R-:W-:Y:S01]  /*41b0*/  IMAD.IADD R3, R3, 0x1, R5 ;  /* 0x0000000103037824 */ /* 0x000fe200078e0205 */
[----:B---3--:R-:W-:Y:S01]  /*41c0*/  ISETP.NE.U32.AND P0, PT, R26, RZ, PT ;  /* 0x000000ff1a00720c */ /* 0x008fe20003f05070 */
[----:B------:R-:W-:Y:S01]  /*41d0*/  FMUL R0, R0, UR4 ;  /* 0x0000000400007c20 */ /* 0x000fe20008400000 */
[----:B------:R-:W-:Y:S02]  /*41e0*/  IMAD.MOV.U32 R5, RZ, RZ, -0x1 ;  /* 0xffffffffff057424 */ /* 0x000fe400078e00ff */
[----:B------:R-:W-:Y:S01]  /*41f0*/  ISETP.NE.AND.EX P0, PT, R27, RZ, PT, P0 ;  /* 0x000000ff1b00720c */ /* 0x000fe20003f05300 */
[----:B------:R3:W4:Y:S01]  /*4200*/  F2I.U32.TRUNC.NTZ R12, R0 ;  /* 0x00000000000c7305 */ /* 0x000722000020f000 */
[----:B------:R-:W3:Y:S01]  /*4210*/  LDC R15, c[0x0][0x148] ;  /* 0x00005200ff0f7b82 */ /* 0x000ee20000000800 */
[----:B-1----:R-:W-:-:S02]  /*4220*/  SHF.R.U64 R10, R2, R4, R3 ;  /* 0x00000004020a7219 */ /* 0x002fc40000001203 */
[----:B------:R-:W-:-:S05]  /*4230*/  SHF.R.U32.HI R3, RZ, R4, R3 ;  /* 0x00000004ff037219 */ /* 0x000fca0000011603 */
[----:B------:R-:W1:Y:S01]  /*4240*/  LDC R14, c[0x0][0x600] ;  /* 0x00018000ff0e7b82 */ /* 0x000e620000000800 */
[-CC-:B--2---:R-:W-:Y:S02]  /*4250*/  SHF.R.U64 R8, R10, R6.reuse, R3.reuse ;  /* 0x000000060a087219 */ /* 0x184fe40000001203 */
[----:B------:R-:W-:-:S05]  /*4260*/  SHF.R.U32.HI R3, RZ, R6, R3 ;  /* 0x00000006ff037219 */ /* 0x000fca0000011603 */
[----:B------:R-:W2:Y:S01]  /*4270*/  LDC R21, c[0x0][0x648] ;  /* 0x00019200ff157b82 */ /* 0x000ea20000000800 */
[-CC-:B0-----:R-:W-:Y:S02]  /*4280*/  SHF.R.U64 R13, R8, R24.reuse, R3.reuse ;  /* 0x00000018080d7219 */ /* 0x181fe40000001203 */
[-C--:B------:R-:W-:Y:S02]  /*4290*/  SHF.L.U32 R5, R5, R24.reuse, RZ ;  /* 0x0000001805057219 */ /* 0x080fe400000006ff */
[-C--:B------:R-:W-:Y:S01]  /*42a0*/  SHF.R.U32.HI R3, RZ, R24.reuse, R3 ;  /* 0x00000018ff037219 */ /* 0x080fe20000011603 */
[----:B------:R-:W-:Y:S01]  /*42b0*/  IMAD.MOV.U32 R2, RZ, RZ, R13 ;  /* 0x000000ffff027224 */ /* 0x000fe200078e000d */
[----:B------:R-:W-:Y:S01]  /*42c0*/  SHF.L.U32 R24, R7, R24, RZ ;  /* 0x0000001807187219 */ /* 0x000fe200000006ff */
[----:B------:R-:W0:Y:S01]  /*42d0*/  LDC R25, c[0x0][0x638] ;  /* 0x00018e00ff197b82 */ /* 0x000e220000000800 */
[----:B------:R-:W-:-:S07]  /*42e0*/  LOP3.LUT R19, RZ, R5, RZ, 0x33, !PT ;  /* 0x00000005ff137212 */ /* 0x000fce00078e33ff */
[----:B------:R-:W0:Y:S01]  /*42f0*/  LDC R28, c[0x0][0x610] ;  /* 0x00018400ff1c7b82 */ /* 0x000e220000000800 */
[----:B----4-:R-:W-:Y:S05]  /*4300*/  @!P0 BRA `(.L_x_102) ;  /* 0x0000000000288947 */ /* 0x010fea0003800000 */
[----:B---3--:R-:W3:Y:S02]  /*4310*/  LDC R0, c[0x0][0x64c] ;  /* 0x00019300ff007b82 */ /* 0x008ee40000000800 */
[----:B---3--:R-:W-:-:S05]  /*4320*/  IADD3 R7, P0, R13, R0, RZ ;  /* 0x000000000d077210 */ /* 0x008fca0007f1e0ff */
        /* <DEDUP_REMOVED lines=8> */
.L_x_102:
[----:B------:R-:W4:Y:S01]  /*43b0*/  LDC R4, c[0x0][0x65c] ;  /* 0x00019700ff047b82 */ /* 0x000f220000000800 */
[----:B--23--:R-:W-:Y:S01]  /*43c0*/  SHF.R.U64 R0, R2, R21, R3 ;  /* 0x0000001502007219 */ /* 0x00cfe20000001203 */
[----:B-1----:R-:W-:Y:S01]  /*43d0*/  VIADD R3, R14, 0xffffffff ;  /* 0xffffffff0e037836 */ /* 0x002fe20000000000 */
[----:B------:R-:W-:Y:S01]  /*43e0*/  LOP3.LUT R19, R8, R19, RZ, 0xc0, !PT ;  /* 0x0000001308137212 */ /* 0x000fe200078ec0ff */
[----:B------:R-:W-:Y:S02]  /*43f0*/  IMAD.MOV R12, RZ, RZ, -R12 ;  /* 0x000000ffff0c7224 */ /* 0x000fe400078e0a0c */
[----:B------:R-:W-:Y:S01]  /*4400*/  IMAD.MOV R2, RZ, RZ, -R0 ;  /* 0x000000ffff027224 */ /* 0x000fe200078e0a00 */
[----:B------:R-:W-:Y:S01]  /*4410*/  LOP3.LUT R3, R10, R3, RZ, 0xc0, !PT ;  /* 0x000000030a037212 */ /* 0x000fe200078ec0ff */
[----:B------:R-:W-:Y:S02]  /*4420*/  IMAD R19, R24, R0, R19 ;  /* 0x0000000018137224 */ /* 0x000fe400078e0213 */
[----:B0-----:R-:W-:-:S04]  /*4430*/  IMAD R0, R2, R25, R13 ;  /* 0x0000001902007224 */ /* 0x001fc800078e020d */
[----:B------:R-:W-:Y:S01]  /*4440*/  IMAD R2, R0, R14, R3 ;  /* 0x0000000e00027224 */ /* 0x000fe200078e0203 */
[----:B----4-:R-:W-:Y:S01]  /*4450*/  ISETP.NE.AND P0, PT, R4, 0x1, PT ;  /* 0x000000010400780c */ /* 0x010fe20003f05270 */
[----:B------:R-:W-:-:S05]  /*4460*/  IMAD.MOV.U32 R4, RZ, RZ, 0x1 ;  /* 0x00000001ff047424 */ /* 0x000fca00078e00ff */
[----:B------:R-:W-:-:S07]  /*4470*/  PRMT R0, R4, 0x7610, R0 ;  /* 0x0000761004007816 */ /* 0x000fce0000000000 */
[----:B------:R-:W-:-:S04]  /*4480*/  @P0 IMAD R22, R15, R12, R20 ;  /* 0x0000000c0f160224 */ /* 0x000fc800078e0214 */
[----:B------:R-:W-:-:S05]  /*4490*/  IMAD R19, R19, R28, R22 ;  /* 0x0000001c13137224 */ /* 0x000fca00078e0216 */
[----:B------:R-:W-:Y:S02]  /*44a0*/  SEL R22, R2, R19, !P0 ;  /* 0x0000001302167207 */ /* 0x000fe40004000000 */
[----:B------:R-:W-:Y:S01]  /*44b0*/  SEL R19, R19, R2, !P0 ;  /* 0x0000000213137207 */ /* 0x000fe20004000000 */
[----:B------:R-:W-:-:S07]  /*44c0*/  IMAD.MOV.U32 R2, RZ, RZ, R11 ;  /* 0x000000ffff027224 */ /* 0x000fce00078e000b */
.L_x_100:
[----:B------:R-:W-:Y:S02]  /*44d0*/  LOP3.LUT P0, RZ, R0, 0xff, RZ, 0xc0, !PT ;  /* 0x000000ff00ff7812 */ /* 0x000fe4000780c0ff */
[----:B------:R-:W-:-:S11]  /*44e0*/  LOP3.LUT R67, R67, 0x1, RZ, 0x3c, !PT ;  /* 0x0000000143437812 */ /* 0x000fd600078e3cff */
[----:B------:R-:W-:Y:S05]  /*44f0*/  @P0 BRA `(.L_x_103) ;  /* 0xffffffd000480947 */ /* 0x000fea000383ffff */
[----:B------:R-:W-:Y:S05]  /*4500*/  EXIT ;  /* 0x000000000000794d */ /* 0x000fea0003800000 */
.L_x_14:
[----:B------:R-:W-:-:S08]  /*4510*/  ISETP.NE.AND P0, PT, R0, RZ, PT ;  /* 0x000000ff0000720c */ /* 0x000fd00003f05270 */
[----:B0-----:R-:W0:-:S00]  /*4520*/  USETMAXREG.DEALLOC.CTAPOOL 0x28 ;  /* 0x00000028000079c8 */ /* 0x001e0000080e0500 */
[----:B------:R-:W-:Y:S05]  /*4530*/  @P0 EXIT ;  /* 0x000000000000094d */ /* 0x000fea0003800000 */
[----:B0-----:R-:W-:Y:S01]  /*4540*/  LOP3.LUT P0, RZ, R8, 0xff, RZ, 0xc0, !PT ;  /* 0x000000ff08ff7812 */ /* 0x001fe2000780c0ff */
[----:B------:R-:W-:Y:S02]  /*4550*/  IMAD.MOV.U32 R0, RZ, RZ, 0x1 ;  /* 0x00000001ff007424 */ /* 0x000fe400078e00ff */
[----:B------:R-:W-:-:S10]  /*4560*/  IMAD.MOV.U32 R7, RZ, RZ, RZ ;  /* 0x000000ffff077224 */ /* 0x000fd400078e00ff */
[----:B------:R-:W-:Y:S05]  /*4570*/  @!P0 BRA `(.L_x_104) ;  /* 0x0000000c00188947 */ /* 0x000fea0003800000 */
[----:B------:R-:W-:Y:S01]  /*4580*/  LOP3.LUT P0, RZ, R4, 0x1f, RZ, 0xc0, !PT ;  /* 0x0000001f04ff7812 */ /* 0x000fe2000780c0ff */
[----:B------:R-:W-:Y:S01]  /*4590*/  ULDC UR5, c[0x0][0x658] ;  /* 0x0001960000057ab9 */ /* 0x000fe20000000800 */
[----:B------:R-:W-:Y:S01]  /*45a0*/  UMOV UR6, 0xffffffff ;  /* 0xffffffff00067882 */ /* 0x000fe20000000000 */
[----:B------:R-:W-:Y:S01]  /*45b0*/  BSSY B0, `(.L_x_104) ;  /* 0x00000c2000007945 */ /* 0x000fe20003800000 */
[----:B------:R-:W-:Y:S01]  /*45c0*/  USHF.L.U32 UR6, UR6, UR5, URZ ;  /* 0x0000000506067299 */ /* 0x000fe2000800063f */
[C---:B------:R-:W-:Y:S01]  /*45d0*/  ISETP.NE.AND P2, PT, R3.reuse, RZ, PT ;  /* 0x000000ff0300720c */ /* 0x040fe20003f45270 */
[----:B------:R-:W-:Y:S01]  /*45e0*/  IMAD.MOV.U32 R8, RZ, RZ, 0x1 ;  /* 0x00000001ff087424 */ /* 0x000fe200078e00ff */
[----:B------:R-:W-:Y:S01]  /*45f0*/  ISETP.NE.OR P0, PT, R3, RZ, !P0 ;  /* 0x000000ff0300720c */ /* 0x000fe20004705670 */
[----:B------:R-:W-:Y:S01]  /*4600*/  IMAD.MOV.U32 R0, RZ, RZ, 0x1 ;  /* 0x00000001ff007424 */ /* 0x000fe200078e00ff */
[----:B------:R-:W-:Y:S01]  /*4610*/  LOP3.LUT R6, R16, 0x2, RZ, 0xfc, !PT ;  /* 0x0000000210067812 */ /* 0x000fe200078efcff */
[----:B------:R-:W-:Y:S01]  /*4620*/  IMAD.MOV.U32 R7, RZ, RZ, RZ ;  /* 0x000000ffff077224 */ /* 0x000fe200078e00ff */
[----:B------:R-:W-:Y:S01]  /*4630*/  ULDC UR4, c[0x0][0x600] ;  /* 0x0001800000047ab9 */ /* 0x000fe20000000800 */
[----:B------:R-:W-:Y:S01]  /*4640*/  UMOV UR7, 0x1 ;  /* 0x0000000100077882 */ /* 0x000fe20000000000 */
[----:B------:R-:W-:-:S02]  /*4650*/  UIADD3 UR19, UR40, 0x1, URZ ;  /* 0x0000000128137890 */ /* 0x000fc4000fffe03f */
[----:B------:R-:W-:Y:S02]  /*4660*/  UIADD3 UR15, UR4, -0x1, URZ ;  /* 0xffffffff040f7890 */ /* 0x000fe4000fffe03f */
[----:B------:R-:W-:Y:S02]  /*4670*/  USHF.L.U32 UR17, UR7, UR5, URZ ;  /* 0x0000000507117299 */ /* 0x000fe4000800063f */
[----:B------:R-:W-:Y:S01]  /*4680*/  ULOP3.LUT UR16, URZ, UR6, URZ, 0x33, !UPT ;  /* 0x000000063f107292 */ /* 0x000fe2000f8e333f */
[----:B------:R-:W-:-:S11]  /*4690*/  ULDC.64 UR20, c[0x0][0x198] ;  /* 0x0000660000147ab9 */ /* 0x000fd60000000a00 */
.L_x_116:
[----:B------:R-:W-:-:S03]  /*46a0*/  UMOV UR4, 0xffffffff ;  /* 0xffffffff00047882 */ /* 0x000fc60000000000 */
[----:B------:R-:W-:Y:S05]  /*46b0*/  BRA.DIV UR4, `(.L_x_105) ;  /* 0x0000001604447947 */ /* 0x000fea000b800000 */
[----:B------:R-:W-:-:S13]  /*46c0*/  ELECT P6, URZ, PT ;  /* 0x00000000003f782f */ /* 0x000fda00038c0000 */
.L_x_139:
[----:B------:R-:W0:Y:S01]  /*46d0*/  LDC R3, c[0x0][0x28c] ;  /* 0x0000a300ff037b82 */ /* 0x000e220000000800 */
[----:B------:R-:W-:Y:S01]  /*46e0*/  BSSY B1, `(.L_x_106) ;  /* 0x0000035000017945 */ /* 0x000fe20003800000 */
[----:B0-----:R-:W-:-:S13]  /*46f0*/  ISETP.LT.OR P6, PT, R3, 0x1, !P6 ;  /* 0x000000010300780c */ /* 0x001fda00077c1670 */
[----:B------:R-:W-:Y:S05]  /*4700*/  @P6 BRA `(.L_x_107) ;  /* 0x0000000000c86947 */ /* 0x000fea0003800000 */
[----:B------:R-:W-:Y:S02]  /*4710*/  IMAD.SHL.U32 R22, R22, 0x40, RZ ;  /* 0x0000004016167824 */ /* 0x000fe400078e00ff */
[----:B------:R-:W-:Y:S02]  /*4720*/  IMAD.SHL.U32 R19, R19, 0x40, RZ ;  /* 0x0000004013137824 */ /* 0x000fe400078e00ff */
[----:B------:R-:W-:Y:S02]  /*4730*/  IMAD.MOV.U32 R12, RZ, RZ, RZ ;  /* 0x000000ffff0c7224 */ /* 0x000fe400078e00ff */
[----:B------:R-:W-:Y:S02]  /*4740*/  IMAD.U32 R13, RZ, RZ, UR19 ;  /* 0x00000013ff0d7e24 */ /* 0x000fe4000f8e00ff */
[----:B------:R-:W-:Y:S02]  /*4750*/  IMAD.MOV.U32 R3, RZ, RZ, R0 ;  /* 0x000000ffff037224 */ /* 0x000fe400078e0000 */
[----:B------:R-:W-:-:S07]  /*4760*/  IMAD.MOV.U32 R4, RZ, RZ, R7 ;  /* 0x000000ffff047224 */ /* 0x000fce00078e0007 */
.L_x_111:
[----:B------:R-:W0:Y:S01]  /*4770*/  S2R R10, SR_CgaCtaId ;  /* 0x00000000000a7919 */ /* 0x000e220000008800 */
[----:B------:R-:W-:Y:S01]  /*4780*/  MOV R5, 0x400 ;  /* 0x0000040000057802 */ /* 0x000fe20000000f00 */
[----:B------:R-:W1:Y:S03]  /*4790*/  @!P2 LDC R9, c[0x0][0x500] ;  /* 0x00014000ff09ab82 */ /* 0x000e660000000800 */
[----:B0-----:R-:W-:Y:S02]  /*47a0*/  LEA R11, R10, R5, 0x18 ;  /* 0x000000050a0b7211 */ /* 0x001fe400078ec0ff */
[----:B------:R-:W-:-:S03]  /*47b0*/  SHF.L.U32 R5, R3, 0x1f, RZ ;  /* 0x0000001f03057819 */ /* 0x000fc600000006ff */
[----:B------:R-:W-:-:S04]  /*47c0*/  IMAD R10, R4, 0x8, R11 ;  /* 0x00000008040a7824 */ /* 0x000fc800078e020b */
[----:B------:R-:W0:Y:S02]  /*47d0*/  SYNCS.PHASECHK.TRANS64.TRYWAIT P1, [R10+URZ+0x70], R5 ;  /* 0x000070050a0075a7 */ /* 0x000e24000802017f */
[----:B01----:R-:W-:Y:S05]  /*47e0*/  @!P1 BRA `(.L_x_108) ;  /* 0x0000001400189947 */ /* 0x003fea0003800000 */
.L_x_140:
[----:B0-----:R-:W-:Y:S01]  /*47f0*/  PRMT R5, R6, 0x9910, RZ ;  /* 0x0000991006057816 */ /* 0x001fe200000000ff */
[----:B------:R0:W-:Y:S03]  /*4800*/  @!P2 SYNCS.ARRIVE.TRANS64 RZ, [R10+URZ], R9 ;  /* 0x000000090affa9a7 */ /* 0x0001e6000800003f */
[----:B------:R-:W-:-:S13]  /*4810*/  ISETP.NE.AND P1, PT, R5, 0x2, PT ;  /* 0x000000020500780c */ /* 0x000fda0003f25270 */
[----:B0-----:R-:W-:Y:S05]  /*4820*/  @P1 BRA `(.L_x_109) ;  /* 0x0000000000041947 */ /* 0x001fea0003800000 */
[----:B------:R-:W-:Y:S01]  /*4830*/  BPT.TRAP 0x1 ;  /* 0x000000040000795c */ /* 0x000fe20000300000 */
.L_x_109:
[----:B------:R-:W-:Y:S05]  /*4840*/  @P0 BRA `(.L_x_110) ;  /* 0x0000000000040947 */ /* 0x000fea0003800000 */
[----:B------:R-:W-:Y:S01]  /*4850*/  BPT.TRAP 0x1 ;  /* 0x000000040000795c */ /* 0x000fe20000300000 */
.L_x_110:
[----:B------:R-:W-:Y:S01]  /*4860*/  IMAD R11, R4, 0x2000, R11 ;  /* 0x00002000040b7824 */ /* 0x000fe200078e020b */
[----:B------:R-:W-:Y:S01]  /*4870*/  R2UR UR9, R10 ;  /* 0x000000000a0972ca */ /* 0x000fe200000e0000 */
[----:B------:R-:W-:Y:S01]  /*4880*/  VIADD R13, R13, 0xffffffff ;  /* 0xffffffff0d0d7836 */ /* 0x000fe20000000000 */
[----:B------:R-:W-:Y:S01]  /*4890*/  UIADD3 UR4, UP0, UR20, 0xf0, URZ ;  /* 0x000000f014047890 */ /* 0x000fe2000ff1e03f */
[----:B------:R-:W-:Y:S01]  /*48a0*/  R2UR UR11, R19 ;  /* 0x00000000130b72ca */ /* 0x000fe200000e0000 */
[----:B------:R-:W-:Y:S01]  /*48b0*/  UIADD3 UR22, UP1, UR20, 0x1f0, URZ ;  /* 0x000001f014167890 */ /* 0x000fe2000ff3e03f */
[----:B------:R-:W-:Y:S01]  /*48c0*/  R2UR UR8, R11 ;  /* 0x000000000b0872ca */ /* 0x000fe200000e0000 */
[----:B------:R-:W-:Y:S01]  /*48d0*/  UIADD3.X UR5, URZ, UR21, URZ, UP0, !UPT ;  /* 0x000000153f057290 */ /* 0x000fe200087fe43f */
[----:B------:R-:W-:Y:S01]  /*48e0*/  R2UR UR10, R12 ;  /* 0x000000000c0a72ca */ /* 0x000fe200000e0000 */
[----:B------:R-:W-:Y:S01]  /*48f0*/  VIADD R4, R4, 0x1 ;  /* 0x0000000104047836 */ /* 0x000fe20000000000 */
[----:B------:R-:W-:Y:S01]  /*4900*/  R2UR UR12, R2 ;  /* 0x00000000020c72ca */ /* 0x000fe200000e0000 */
[----:B------:R-:W-:Y:S01]  /*4910*/  UIADD3.X UR23, URZ, UR21, URZ, UP1, !UPT ;  /* 0x000000153f177290 */ /* 0x000fe20008ffe43f */
[----:B------:R-:W-:Y:S01]  /*4920*/  R2UR UR18, R22 ;  /* 0x00000000161272ca */ /* 0x000fe200000e0000 */
[----:B------:R-:W-:Y:S01]  /*4930*/  UMOV UR6, 0x0 ;  /* 0x0000000000067882 */ /* 0x000fe20000000000 */
[----:B------:R-:W-:Y:S01]  /*4940*/  ISETP.GT.AND P3, PT, R13, 0x1, PT ;  /* 0x000000010d00780c */ /* 0x000fe20003f64270 */
[----:B------:R-:W-:Y:S01]  /*4950*/  UMOV UR7, 0x10000000 ;  /* 0x1000000000077882 */ /* 0x000fe20000000000 */
[----:B------:R-:W-:Y:S01]  /*4960*/  ISETP.NE.AND P1, PT, R4, 0xe, PT ;  /* 0x0000000e0400780c */ /* 0x000fe20003f25270 */
[----:B------:R-:W-:-:S02]  /*4970*/  VIADD R12, R12, 0x80 ;  /* 0x000000800c0c7836 */ /* 0x000fc40000000000 */
[----:B------:R-:W-:Y:S01]  /*4980*/  UIADD3 UR13, UR8, 0x200, URZ ;  /* 0x00000200080d7890 */ /* 0x000fe2000fffe03f */
[----:B------:R-:W-:Y:S01]  /*4990*/  SEL R10, RZ, 0x1, P1 ;  /* 0x00000001ff0a7807 */ /* 0x000fe20000800000 */
[----:B------:R-:W-:Y:S01]  /*49a0*/  UIADD3 UR14, UR8, 0x1c200, URZ ;  /* 0x0001c200080e7890 */ /* 0x000fe2000fffe03f */
[----:B------:R-:W-:Y:S02]  /*49b0*/  SEL R4, R4, RZ, P1 ;  /* 0x000000ff04047207 */ /* 0x000fe40000800000 */
[----:B------:R-:W-:Y:S02]  /*49c0*/  LOP3.LUT R3, R3, R10, RZ, 0x3c, !PT ;  /* 0x0000000a03037212 */ /* 0x000fe400078e3cff */
[----:B------:R-:W-:Y:S02]  /*49d0*/  UMOV UR8, UR13 ;  /* 0x0000000d00087c82 */ /* 0x000fe40008000000 */
[----:B------:R0:W-:Y:S02]  /*49e0*/  UTMALDG.3D [UR8], [UR4], desc[UR6] ;  /* 0x00000608040075b4 */ /* 0x0001e40008011000 */
[----:B0-----:R-:W-:Y:S01]  /*49f0*/  UMOV UR8, UR14 ;  /* 0x0000000e00087c82 */ /* 0x001fe20008000000 */
[----:B------:R-:W-:-:S02]  /*4a00*/  UMOV UR11, UR18 ;  /* 0x00000012000b7c82 */ /* 0x000fc40008000000 */
[----:B------:R0:W-:Y:S02]  /*4a10*/  UTMALDG.3D [UR8], [UR22], desc[UR6] ;  /* 0x00000608160075b4 */ /* 0x0001e40008011000 */
[----:B0-----:R-:W-:Y:S05]  /*4a20*/  @P3 BRA `(.L_x_111) ;  /* 0xfffffffc00503947 */ /* 0x001fea000383ffff */
.L_x_107:
[----:B------:R-:W-:Y:S05]  /*4a30*/  BSYNC B1 ;  /* 0x0000000000017941 */ /* 0x000fea0003800000 */
.L_x_106:
[----:B------:R-:W2:Y:S01]  /*4a40*/  LDL.64 R10, [R1] ;  /* 0x00000000010a7983 */ /* 0x000ea20000100a00 */
[----:B------:R-:W-:Y:S01]  /*4a50*/  LOP3.LUT P4, RZ, R8, 0xff, RZ, 0xc0, !PT ;  /* 0x000000ff08ff7812 */ /* 0x000fe2000788c0ff */
[----:B------:R-:W-:Y:S01]  /*4a60*/  VIADD R4, R7, UR40 ;  /* 0x0000002807047c36 */ /* 0x000fe20008000000 */
[----:B------:R-:W-:Y:S01]  /*4a70*/  ULDC.64 UR4, c[0x0][0x650] ;  /* 0x0001940000047ab9 */ /* 0x000fe20000000a00 */
[----:B------:R-:W-:Y:S01]  /*4a80*/  IMAD.U32 R5, RZ, RZ, UR40 ;  /* 0x00000028ff057e24 */ /* 0x000fe2000f8e00ff */
[----:B------:R-:W-:Y:S01]  /*4a90*/  UISETP.GE.U32.AND UP0, UPT, UR40, 0xe, UPT ;  /* 0x0000000e2800788c */ /* 0x000fe2000bf06070 */
[----:B------:R-:W-:Y:S01]  /*4aa0*/  BSSY B1, `(.L_x_112) ;  /* 0x0000070000017945 */ /* 0x000fe20003800000 */
[----:B------:R-:W-:Y:S01]  /*4ab0*/  SHF.R.U32.HI R2, RZ, 0x1, R4 ;  /* 0x00000001ff027819 */ /* 0x000fe20000011604 */
[----:B------:R-:W-:Y:S01]  /*4ac0*/  IMAD.MOV.U32 R19, RZ, RZ, -0x1 ;  /* 0xffffffffff137424 */ /* 0x000fe200078e00ff */
[----:B------:R-:W-:Y:S01]  /*4ad0*/  ISETP.GT.U32.AND P1, PT, R4, 0xd, PT ;  /* 0x0000000d0400780c */ /* 0x000fe20003f24070 */
[----:B------:R-:W-:Y:S01]  /*4ae0*/  IMAD.MOV.U32 R22, RZ, RZ, -0x1 ;  /* 0xffffffffff167424 */ /* 0x000fe200078e00ff */
[----:B------:R-:W-:-:S02]  /*4af0*/  PLOP3.LUT P3, PT, PT, PT, UP0, 0x80, 0x0 ;  /* 0x000000000000781c */ /* 0x000fc40003f6f008 */
[----:B------:R-:W-:Y:S01]  /*4b00*/  ISETP.LT.U32.AND P1, PT, R5, 0xe, P1 ;  /* 0x0000000e0500780c */ /* 0x000fe20000f21070 */
[----:B------:R-:W0:Y:S01]  /*4b10*/  @P4 S2R R8, SR_CgaCtaId ;  /* 0x0000000000084919 */ /* 0x000e220000008800 */
[----:B------:R-:W-:-:S04]  /*4b20*/  @P4 MOV R3, 0x400 ;  /* 0x0000040000034802 */ /* 0x000fc80000000f00 */
[----:B0-----:R-:W-:Y:S01]  /*4b30*/  @P4 LEA R8, R8, R3, 0x18 ;  /* 0x0000000308084211 */ /* 0x001fe200078ec0ff */
[----:B------:R-:W-:-:S03]  /*4b40*/  IMAD.WIDE.U32 R2, R2, -0x6db6db6d, RZ ;  /* 0x9249249302027825 */ /* 0x000fc600078e00ff */
[----:B------:R0:W-:Y:S01]  /*4b50*/  @P4 SYNCS.ARRIVE.TRANS64.A1T0 RZ, [R8+URZ+0x118], RZ ;  /* 0x000118ff08ff49a7 */ /* 0x0001e2000810003f */
[----:B------:R-:W-:Y:S01]  /*4b60*/  IMAD.MOV.U32 R2, RZ, RZ, -0x1 ;  /* 0xffffffffff027424 */ /* 0x000fe200078e00ff */
[----:B------:R-:W-:Y:S02]  /*4b70*/  SHF.R.U32.HI R5, RZ, 0x2, R3 ;  /* 0x00000002ff057819 */ /* 0x000fe40000011603 */
[----:B------:R-:W-:-:S03]  /*4b80*/  SEL R3, RZ, 0x1, !P1 ;  /* 0x00000001ff037807 */ /* 0x000fc60004800000 */
[----:B------:R-:W-:Y:S01]  /*4b90*/  IMAD R7, R5, -0xe, R4 ;  /* 0xfffffff205077824 */ /* 0x000fe200078e0204 */
[----:B------:R-:W-:Y:S02]  /*4ba0*/  LOP3.LUT R0, R0, R3, RZ, 0x3c, !PT ;  /* 0x0000000300007212 */ /* 0x000fe400078e3cff */
[----:B------:R-:W-:Y:S02]  /*4bb0*/  PRMT R3, RZ, 0x7610, R3 ;  /* 0x00007610ff037816 */ /* 0x000fe40000000003 */
[----:B------:R-:W-:Y:S02]  /*4bc0*/  @P3 LOP3.LUT R0, R0, 0x1, R5, 0x78, !PT ;  /* 0x0000000100003812 */ /* 0x000fe400078e7805 */
[----:B0-----:R-:W-:Y:S02]  /*4bd0*/  PRMT R8, RZ, 0x7610, R8 ;  /* 0x00007610ff087816 */ /* 0x001fe40000000008 */
[----:B--2---:R-:W-:-:S04]  /*4be0*/  IADD3 R18, P4, R18, R10, RZ ;  /* 0x0000000a12127210 */ /* 0x004fc80007f9e0ff */
[----:B------:R-:W-:Y:S01]  /*4bf0*/  ISETP.GE.U32.AND P1, PT, R18, UR4, PT ;  /* 0x0000000412007c0c */ /* 0x000fe2000bf26070 */
[----:B------:R-:W-:-:S05]  /*4c00*/  IMAD.X R17, R17, 0x1, R23, P4 ;  /* 0x0000000111117824 */ /* 0x000fca00020e0617 */
[----:B------:R-:W-:-:S13]  /*4c10*/  ISETP.GE.U32.AND.EX P1, PT, R17, UR5, PT, P1 ;  /* 0x0000000511007c0c */ /* 0x000fda000bf26110 */
[----:B------:R-:W-:Y:S05]  /*4c20*/  @P1 BRA `(.L_x_113) ;  /* 0x00000004005c1947 */ /* 0x000fea0003800000 */
[----:B------:R-:W0:Y:S01]  /*4c30*/  S2R R11, SR_CTAID.X ;  /* 0x00000000000b7919 */ /* 0x000e220000002500 */
[----:B------:R-:W-:Y:S01]  /*4c40*/  ULDC.64 UR4, c[0x0][0x628] ;  /* 0x00018a0000047ab9 */ /* 0x000fe20000000a00 */
[----:B------:R-:W1:Y:S01]  /*4c50*/  LDC R12, c[0x0][0x144] ;  /* 0x00005100ff0c7b82 */ /* 0x000e620000000800 */
[----:B------:R-:W-:Y:S01]  /*4c60*/  ISETP.NE.U32.AND P1, PT, RZ, UR4, PT ;  /* 0x00000004ff007c0c */ /* 0x000fe2000bf25070 */
[----:B------:R-:W2:Y:S01]  /*4c70*/  S2R R9, SR_CTAID.Y ;  /* 0x0000000000097919 */ /* 0x000ea20000002600 */
[----:B------:R-:W-:Y:S01]  /*4c80*/  ULDC UR6, c[0x0][0x150] ;  /* 0x0000540000067ab9 */ /* 0x000fe20000000800 */
[----:B------:R-:W-:Y:S01]  /*4c90*/  ULDC UR7, c[0x0][0x630] ;  /* 0x00018c0000077ab9 */ /* 0x000fe20000000800 */
[----:B------:R-:W-:Y:S01]  /*4ca0*/  ISETP.NE.AND.EX P1, PT, RZ, UR5, PT, P1 ;  /* 0x00000005ff007c0c */ /* 0x000fe2000bf25310 */
[----:B------:R-:W-:Y:S01]  /*4cb0*/  IMAD.MOV.U32 R2, RZ, RZ, R18 ;  /* 0x000000ffff027224 */ /* 0x000fe200078e0012 */
[----:B0-----:R-:W-:-:S05]  /*4cc0*/  I2FP.F32.U32 R3, R11 ;  /* 0x0000000b00037245 */ /* 0x001fca0000201000 */
[----:B------:R-:W-:Y:S01]  /*4cd0*/  FMUL R14, R3, UR6 ;  /* 0x00000006030e7c20 */ /* 0x000fe20008400000 */
[----:B------:R-:W-:-:S05]  /*4ce0*/  IMAD.MOV.U32 R3, RZ, RZ, R17 ;  /* 0x000000ffff037224 */ /* 0x000fca00078e0011 */
[----:B--2---:R-:W-:Y:S05]  /*4cf0*/  @!P1 BRA `(.L_x_114) ;  /* 0x0000000000289947 */ /* 0x004fea0003800000 */
[----:B------:R-:W-:Y:S02]  /*4d00*/  ULDC UR6, c[0x0][0x634] ;  /* 0x00018d0000067ab9 */ /* 0x000fe40000000800 */
[----:B------:R-:W-:-:S05]  /*4d10*/  IADD3 R3, P1, R18, UR6, RZ ;  /* 0x0000000612037c10 */ /* 0x000fca000ff3e0ff */
[----:B------:R-:W-:-:S04]  /*4d20*/  IMAD.X R13, RZ, RZ, R17, P1 ;  /* 0x000000ffff0d7224 */ /* 0x000fc800008e0611 */
[----:B------:R-:W-:-:S04]  /*4d30*/  IMAD.WIDE.U32 R4, R13, UR4, RZ ;  /* 0x000000040d047c25 */ /* 0x000fc8000f8e00ff */
[----:B------:R-:W-:-:S04]  /*4d40*/  IMAD.WIDE.U32 R4, P1, R3, UR5, R4 ;  /* 0x0000000503047c25 */ /* 0x000fc8000f820004 */
[----:B------:R-:W-:-:S04]  /*4d50*/  IMAD.WIDE.U32 R2, R3, UR4, RZ ;  /* 0x0000000403027c25 */ /* 0x000fc8000f8e00ff */
[----:B------:R-:W-:Y:S01]  /*4d60*/  IMAD.MOV.U32 R2, RZ, RZ, R5 ;  /* 0x000000ffff027224 */ /* 0x000fe200078e0005 */
[----:B------:R-:W-:Y:S01]  /*4d70*/  IADD3 RZ, P3, R3, R4, RZ ;  /* 0x0000000403ff7210 */ /* 0x000fe20007f7e0ff */
[----:B------:R-:W-:-:S04]  /*4d80*/  IMAD.X R3, RZ, RZ, RZ, P1 ;  /* 0x000000ffff037224 */ /* 0x000fc800008e06ff */
[----:B------:R-:W-:-:S08]  /*4d90*/  IMAD.WIDE.U32.X R2, R13, UR5, R2, P3 ;  /* 0x000000050d027c25 */ /* 0x000fd000098e0402 */
.L_x_114:
[--C-:B------:R-:W-:Y:S01]  /*4da0*/  SHF.R.U64 R10, R2, UR7, R3.reuse ;  /* 0x00000007020a7c19 */ /* 0x100fe20008001203 */
[----:B------:R-:W0:Y:S01]  /*4db0*/  F2I.U32.TRUNC.NTZ R14, R14 ;  /* 0x0000000e000e7305 */ /* 0x000e22000020f000 */
[----:B------:R-:W-:Y:S01]  /*4dc0*/  SHF.R.U32.HI R2, RZ, UR7, R3 ;  /* 0x00000007ff027c19 */ /* 0x000fe20008011603 */
[----:B------:R-:W-:Y:S01]  /*4dd0*/  ULDC.64 UR4, c[0x0][0x620] ;  /* 0x0001880000047ab9 */ /* 0x000fe20000000a00 */
[----:B------:R-:W-:Y:S01]  /*4de0*/  IADD3 R5, P1, RZ, -R10, RZ ;  /* 0x8000000aff057210 */ /* 0x000fe20007f3e0ff */
[----:B------:R-:W-:Y:S01]  /*4df0*/  IMAD.MOV.U32 R3, RZ, RZ, R17 ;  /* 0x000000ffff037224 */ /* 0x000fe200078e0011 */
[----:B------:R-:W-:-:S03]  /*4e00*/  ULDC.64 UR6, c[0x0][0x640] ;  /* 0x0001900000067ab9 */ /* 0x000fc60000000a00 */
[----:B------:R-:W-:Y:S01]  /*4e10*/  IMAD.X R2, RZ, RZ, ~R2, P1 ;  /* 0x000000ffff027224 */ /* 0x000fe200008e0e02 */
[----:B------:R-:W-:-:S03]  /*4e20*/  ISETP.NE.U32.AND P1, PT, RZ, UR6, PT ;  /* 0x00000006ff007c0c */ /* 0x000fc6000bf25070 */
[----:B------:R-:W-:Y:S01]  /*4e30*/  IMAD R4, R2, UR4, RZ ;  /* 0x0000000402047c24 */ /* 0x000fe2000f8e02ff */
[----:B------:R-:W-:Y:S01]  /*4e40*/  ISETP.NE.AND.EX P1, PT, RZ, UR7, PT, P1 ;  /* 0x00000007ff007c0c */ /* 0x000fe2000bf25310 */
[----:B------:R-:W-:-:S04]  /*4e50*/  IMAD.MOV.U32 R2, RZ, RZ, R18 ;  /* 0x000000ffff027224 */ /* 0x000fc800078e0012 */
[----:B------:R-:W-:Y:S01]  /*4e60*/  IMAD.WIDE.U32 R2, R5, UR4, R2 ;  /* 0x0000000405027c25 */ /* 0x000fe2000f8e0002 */
[----:B------:R-:W-:-:S03]  /*4e70*/  ULDC UR4, c[0x0][0x618] ;  /* 0x0001860000047ab9 */ /* 0x000fc60000000800 */
[----:B------:R-:W-:Y:S01]  /*4e80*/  IMAD R5, R5, UR5, R4 ;  /* 0x0000000505057c24 */ /* 0x000fe2000f8e0204 */
[----:B------:R-:W-:Y:S01]  /*4e90*/  ULDC UR5, c[0x0][0x154] ;  /* 0x0000550000057ab9 */ /* 0x000fe20000000800 */
[----:B0-----:R-:W-:Y:S02]  /*4ea0*/  IMAD.MOV R4, RZ, RZ, -R14 ;  /* 0x000000ffff047224 */ /* 0x001fe400078e0a0e */
[----:B------:R-:W0:Y:S01]  /*4eb0*/  LDC R14, c[0x0][0x148] ;  /* 0x00005200ff0e7b82 */ /* 0x000e220000000800 */
[----:B------:R-:W-:Y:S02]  /*4ec0*/  IMAD.IADD R3, R3, 0x1, R5 ;  /* 0x0000000103037824 */ /* 0x000fe400078e0205 */
[----:B-1----:R-:W-:Y:S01]  /*4ed0*/  IMAD R11, R12, R4, R11 ;  /* 0x000000040c0b7224 */ /* 0x002fe200078e020b */
[----:B------:R-:W-:Y:S02]  /*4ee0*/  I2FP.F32.U32 R4, R9 ;  /* 0x0000000900047245 */ /* 0x000fe40000201000 */
[----:B------:R-:W-:-:S02]  /*4ef0*/  SHF.R.U64 R12, R2, UR4, R3 ;  /* 0x00000004020c7c19 */ /* 0x000fc40008001203 */
[----:B------:R-:W-:Y:S01]  /*4f00*/  SHF.R.U32.HI R3, RZ, UR4, R3 ;  /* 0x00000004ff037c19 */ /* 0x000fe20008011603 */
[----:B------:R-:W-:Y:S01]  /*4f10*/  FMUL R4, R4, UR5 ;  /* 0x0000000504047c20 */ /* 0x000fe20008400000 */
[----:B------:R-:W-:Y:S02]  /*4f20*/  ULDC UR4, c[0x0][0x608] ;  /* 0x0001820000047ab9 */ /* 0x000fe40000000800 */
[--C-:B------:R-:W-:Y:S01]  /*4f30*/  SHF.R.U64 R15, R12, UR4, R3.reuse ;  /* 0x000000040c0f7c19 */ /* 0x100fe20008001203 */
[----:B------:R1:W2:Y:S01]  /*4f40*/  F2I.U32.TRUNC.NTZ R20, R4 ;  /* 0x0000000400147305 */ /* 0x0002a2000020f000 */
[----:B------:R-:W-:Y:S01]  /*4f50*/  SHF.R.U32.HI R2, RZ, UR4, R3 ;  /* 0x00000004ff027c19 */ /* 0x000fe20008011603 */
[----:B------:R-:W-:-:S03]  /*4f60*/  ULDC UR4, c[0x0][0x658] ;  /* 0x0001960000047ab9 */ /* 0x000fc60000000800 */
[--C-:B------:R-:W-:Y:S02]  /*4f70*/  SHF.R.U64 R13, R15, UR4, R2.reuse ;  /* 0x000000040f0d7c19 */ /* 0x100fe40008001202 */
[----:B------:R-:W-:-:S03]  /*4f80*/  SHF.R.U32.HI R19, RZ, UR4, R2 ;  /* 0x00000004ff137c19 */ /* 0x000fc60008011602 */
[----:B------:R-:W-:Y:S02]  /*4f90*/  IMAD.MOV.U32 R2, RZ, RZ, R13 ;  /* 0x000000ffff027224 */ /* 0x000fe400078e000d */
[----:B------:R-:W-:Y:S01]  /*4fa0*/  IMAD.MOV.U32 R3, RZ, RZ, R19 ;  /* 0x000000ffff037224 */ /* 0x000fe200078e0013 */
[----:B-1----:R-:W-:Y:S06]  /*4fb0*/  @!P1 BRA `(.L_x_115) ;  /* 0x0000000000289947 */ /* 0x002fec0003800000 */
        /* <DEDUP_REMOVED lines=10> */
.L_x_115:
[----:B------:R-:W1:Y:S01]  /*5060*/  LDC R4, c[0x0][0x65c] ;  /* 0x00019700ff047b82 */ /* 0x000e620000000800 */
[----:B------:R-:W-:Y:S01]  /*5070*/  ULDC UR4, c[0x0][0x648] ;  /* 0x0001920000047ab9 */ /* 0x000fe20000000800 */
[----:B------:R-:W-:Y:S01]  /*5080*/  LOP3.LUT R15, R15, UR16, RZ, 0xc0, !PT ;  /* 0x000000100f0f7c12 */ /* 0x000fe2000f8ec0ff */
[----:B--2---:R-:W-:Y:S01]  /*5090*/  IMAD.MOV R20, RZ, RZ, -R20 ;  /* 0x000000ffff147224 */ /* 0x004fe200078e0a14 */
[----:B------:R-:W-:Y:S01]  /*50a0*/  SHF.R.U64 R2, R2, UR4, R3 ;  /* 0x0000000402027c19 */ /* 0x000fe20008001203 */
[----:B------:R-:W-:Y:S01]  /*50b0*/  ULDC UR4, c[0x0][0x638] ;  /* 0x00018e0000047ab9 */ /* 0x000fe20000000800 */
[----:B------:R-:W-:Y:S01]  /*50c0*/  LOP3.LUT R12, R12, UR15, RZ, 0xc0, !PT ;  /* 0x0000000f0c0c7c12 */ /* 0x000fe2000f8ec0ff */
[----:B------:R-:W-:Y:S01]  /*50d0*/  ULDC UR5, c[0x0][0x610] ;  /* 0x0001840000057ab9 */ /* 0x000fe20000000800 */
[----:B------:R-:W-:Y:S01]  /*50e0*/  IMAD.MOV.U32 R3, RZ, RZ, 0x1 ;  /* 0x00000001ff037424 */ /* 0x000fe200078e00ff */
[----:B-1----:R-:W-:Y:S01]  /*50f0*/  ISETP.NE.AND P1, PT, R4, 0x1, PT ;  /* 0x000000010400780c */ /* 0x002fe20003f25270 */
[----:B------:R-:W-:-:S02]  /*5100*/  IMAD.MOV R4, RZ, RZ, -R2 ;  /* 0x000000ffff047224 */ /* 0x000fc400078e0a02 */
[----:B------:R-:W-:Y:S02]  /*5110*/  IMAD R2, R2, UR17, R15 ;  /* 0x0000001102027c24 */ /* 0x000fe4000f8e020f */
[----:B------:R-:W-:Y:S01]  /*5120*/  IMAD R13, R4, UR4, R13 ;  /* 0x00000004040d7c24 */ /* 0x000fe2000f8e020d */
[----:B------:R-:W-:-:S07]  /*5130*/  ULDC UR4, c[0x0][0x600] ;  /* 0x0001800000047ab9 */ /* 0x000fce0000000800 */
[----:B0-----:R-:W-:-:S04]  /*5140*/  @P1 IMAD R11, R14, R20, R9 ;  /* 0x000000140e0b1224 */ /* 0x001fc800078e0209 */
[----:B------:R-:W-:Y:S02]  /*5150*/  IMAD R11, R2, UR5, R11 ;  /* 0x00000005020b7c24 */ /* 0x000fe4000f8e020b */
[----:B------:R-:W-:-:S05]  /*5160*/  IMAD R2, R13, UR4, R12 ;  /* 0x000000040d027c24 */ /* 0x000fca000f8e020c */
[----:B------:R-:W-:Y:S02]  /*5170*/  SEL R22, R2, R11, !P1 ;  /* 0x0000000b02167207 */ /* 0x000fe40004800000 */
[----:B------:R-:W-:Y:S01]  /*5180*/  SEL R19, R11, R2, !P1 ;  /* 0x000000020b137207 */ /* 0x000fe20004800000 */
[----:B------:R-:W-:-:S07]  /*5190*/  IMAD.MOV.U32 R2, RZ, RZ, R10 ;  /* 0x000000ffff027224 */ /* 0x000fce00078e000a */
.L_x_113:
[----:B------:R-:W-:Y:S05]  /*51a0*/  BSYNC B1 ;  /* 0x0000000000017941 */ /* 0x000fea0003800000 */
.L_x_112:
[----:B------:R-:W-:-:S13]  /*51b0*/  LOP3.LUT P1, RZ, R3, 0xff, RZ, 0xc0, !PT ;  /* 0x000000ff03ff7812 */ /* 0x000fda000782c0ff */
[----:B------:R-:W-:Y:S05]  /*51c0*/  @P1 BRA `(.L_x_116) ;  /* 0xfffffff400341947 */ /* 0x000fea000383ffff */
[----:B------:R-:W-:Y:S05]  /*51d0*/  BSYNC B0 ;  /* 0x0000000000007941 */ /* 0x000fea0003800000 */
.L_x_104:
[----:B------:R-:W-:-:S03]  /*51e0*/  UMOV UR4, 0xffffffff ;  /* 0xffffffff00047882 */ /* 0x000fc60000000000 */
[----:B------:R-:W-:Y:S05]  /*51f0*/  BRA.DIV UR4, `(.L_x_117) ;  /* 0x0000000a04a87947 */ /* 0x000fea000b800000 */
[----:B------:R-:W-:-:S13]  /*5200*/  ELECT P6, URZ, PT ;  /* 0x00000000003f782f */ /* 0x000fda00038c0000 */
.L_x_143:
[----:B------:R-:W-:Y:S04]  /*5210*/  BSSY B0, `(.L_x_118) ;  /* 0x0000085000007945 */ /* 0x000fe80003800000 */
[----:B------:R-:W-:Y:S05]  /*5220*/  @!P6 BRA `(.L_x_119) ;  /* 0x00000008000ce947 */ /* 0x000fea0003800000 */
[----:B------:R-:W-:-:S04]  /*5230*/  LOP3.LUT R16, R16, 0x2, RZ, 0xfc, !PT ;  /* 0x0000000210107812 */ /* 0x000fc800078efcff */
[----:B------:R-:W-:-:S13]  /*5240*/  ISETP.NE.AND P0, PT, R16, 0x3, PT ;  /* 0x000000031000780c */ /* 0x000fda0003f05270 */
[----:B------:R-:W-:Y:S05]  /*5250*/  @!P0 BRA `(.L_x_120) ;  /* 0x0000000000048947 */ /* 0x000fea0003800000 */
[----:B------:R-:W-:Y:S01]  /*5260*/  BPT.TRAP 0x1 ;  /* 0x000000040000795c */ /* 0x000fe20000300000 */
.L_x_120:
[----:B------:R-:W0:Y:S01]  /*5270*/  S2R R3, SR_CgaCtaId ;  /* 0x0000000000037919 */ /* 0x000e220000008800 */
[----:B------:R-:W-:Y:S02]  /*5280*/  MOV R2, 0x400 ;  /* 0x0000040000027802 */ /* 0x000fe40000000f00 */
[----:B------:R-:W-:Y:S02]  /*5290*/  SHF.L.U32 R4, R0, 0x1f, RZ ;  /* 0x0000001f00047819 */ /* 0x000fe400000006ff */
[----:B0-----:R-:W-:-:S05]  /*52a0*/  LEA R2, R3, R2, 0x18 ;  /* 0x0000000203027211 */ /* 0x001fca00078ec0ff */
[----:B------:R-:W-:-:S04]  /*52b0*/  VIADD R2, R2, 0x70 ;  /* 0x0000007002027836 */ /* 0x000fc80000000000 */
[C---:B------:R-:W-:Y:S02]  /*52c0*/  IMAD R9, R7.reuse, 0x8, R2 ;  /* 0x0000000807097824 */ /* 0x040fe400078e0202 */
[----:B------:R-:W-:Y:S02]  /*52d0*/  VIADD R7, R7, 0x1 ;  /* 0x0000000107077836 */ /* 0x000fe40000000000 */
[----:B------:R-:W0:Y:S03]  /*52e0*/  SYNCS.PHASECHK.TRANS64.TRYWAIT P0, [R9+URZ], R4 ;  /* 0x00000004090075a7 */ /* 0x000e26000800017f */
[----:B------:R-:W-:-:S04]  /*52f0*/  ISETP.NE.AND P1, PT, R7, 0xe, PT ;  /* 0x0000000e0700780c */ /* 0x000fc80003f25270 */
[----:B------:R-:W-:Y:S02]  /*5300*/  SEL R3, RZ, 0x1, P1 ;  /* 0x00000001ff037807 */ /* 0x000fe40000800000 */
[----:B------:R-:W-:Y:S02]  /*5310*/  SEL R7, R7, RZ, P1 ;  /* 0x000000ff07077207 */ /* 0x000fe40000800000 */
[----:B------:R-:W-:-:S03]  /*5320*/  LOP3.LUT R6, R0, R3, RZ, 0x3c, !PT ;  /* 0x0000000300067212 */ /* 0x000fc600078e3cff */
[----:B------:R-:W-:Y:S01]  /*5330*/  IMAD R8, R7, 0x8, R2 ;  /* 0x0000000807087824 */ /* 0x000fe200078e0202 */
[----:B------:R-:W-:Y:S01]  /*5340*/  SHF.L.U32 R5, R6, 0x1f, RZ ;  /* 0x0000001f06057819 */ /* 0x000fe200000006ff */
[----:B0-----:R-:W-:Y:S06]  /*5350*/  @!P0 BRA `(.L_x_121) ;  /* 0x0000000800708947 */ /* 0x001fec0003800000 */
.L_x_144:
[----:B------:R-:W1:Y:S01]  /*5360*/  SYNCS.PHASECHK.TRANS64.TRYWAIT P0, [R8+URZ], R5 ;  /* 0x00000005080075a7 */ /* 0x000e62000800017f */
[----:B------:R-:W-:-:S05]  /*5370*/  VIADD R0, R7, 0x1 ;  /* 0x0000000107007836 */ /* 0x000fca0000000000 */
[----:B------:R-:W-:-:S04]  /*5380*/  ISETP.NE.AND P1, PT, R0, 0xe, PT ;  /* 0x0000000e0000780c */ /* 0x000fc80003f25270 */
[----:B------:R-:W-:Y:S02]  /*5390*/  SEL R3, RZ, 0x1, P1 ;  /* 0x00000001ff037807 */ /* 0x000fe40000800000 */
[----:B------:R-:W-:Y:S02]  /*53a0*/  SEL R7, R0, RZ, P1 ;  /* 0x000000ff00077207 */ /* 0x000fe40000800000 */
[----:B------:R-:W-:-:S03]  /*53b0*/  LOP3.LUT R6, R6, R3, RZ, 0x3c, !PT ;  /* 0x0000000306067212 */ /* 0x000fc600078e3cff */
[----:B0-----:R-:W-:Y:S01]  /*53c0*/  IMAD R9, R7, 0x8, R2 ;  /* 0x0000000807097824 */ /* 0x001fe200078e0202 */
[----:B------:R-:W-:Y:S01]  /*53d0*/  SHF.L.U32 R4, R6, 0x1f, RZ ;  /* 0x0000001f06047819 */ /* 0x000fe200000006ff */
[----:B-1----:R-:W-:Y:S06]  /*53e0*/  @!P0 BRA `(.L_x_122) ;  /* 0x0000000800608947 */ /* 0x002fec0003800000 */
.L_x_145:
        /* <DEDUP_REMOVED lines=9> */
.L_x_146:
        /* <DEDUP_REMOVED lines=9> */
.L_x_147:
        /* <DEDUP_REMOVED lines=9> */
.L_x_148:
        /* <DEDUP_REMOVED lines=9> */
.L_x_149:
        /* <DEDUP_REMOVED lines=9> */
.L_x_150:
        /* <DEDUP_REMOVED lines=9> */
.L_x_151:
        /* <DEDUP_REMOVED lines=9> */
.L_x_152:
        /* <DEDUP_REMOVED lines=9> */
.L_x_153:
        /* <DEDUP_REMOVED lines=9> */
.L_x_154:
[----:B------:R-:W1:Y:S01]  /*5900*/  SYNCS.PHASECHK.TRANS64.TRYWAIT P0, [R8+URZ], R5 ;  /* 0x00000005080075a7 */ /* 0x000e62000800017f */
[----:B------:R-:W-:-:S05]  /*5910*/  VIADD R0, R7, 0x1 ;  /* 0x0000000107007836 */ /* 0x000fca0000000000 */
[----:B------:R-:W-:-:S04]  /*5920*/  ISETP.NE.AND P1, PT, R0, 0xe, PT ;  /* 0x0000000e0000780c */ /* 0x000fc80003f25270 */
[----:B------:R-:W-:Y:S02]  /*5930*/  SEL R3, RZ, 0x1, P1 ;  /* 0x00000001ff037807 */ /* 0x000fe40000800000 */
[----:B------:R-:W-:Y:S02]  /*5940*/  SEL R7, R0, RZ, P1 ;  /* 0x000000ff00077207 */ /* 0x000fe40000800000 */
[----:B0-----:R-:W-:-:S03]  /*5950*/  LOP3.LUT R9, R6, R3, RZ, 0x3c, !PT ;  /* 0x0000000306097212 */ /* 0x001fc600078e3cff */
[----:B------:R-:W-:Y:S01]  /*5960*/  IMAD R11, R7, 0x8, R2 ;  /* 0x00000008070b7824 */ /* 0x000fe200078e0202 */
[----:B------:R-:W-:Y:S01]  /*5970*/  SHF.L.U32 R6, R9, 0x1f, RZ ;  /* 0x0000001f09067819 */ /* 0x000fe200000006ff */
[----:B-1----:R-:W-:Y:S06]  /*5980*/  @!P0 BRA `(.L_x_132) ;  /* 0x0000000400c08947 */ /* 0x002fec0003800000 */
.L_x_155:
[----:B------:R-:W1:Y:S01]  /*5990*/  SYNCS.PHASECHK.TRANS64.TRYWAIT P0, [R11+URZ], R6 ;  /* 0x000000060b0075a7 */ /* 0x000e62000800017f */
[----:B------:R-:W-:-:S05]  /*59a0*/  VIADD R0, R7, 0x1 ;  /* 0x0000000107007836 */ /* 0x000fca0000000000 */
[----:B------:R-:W-:-:S04]  /*59b0*/  ISETP.NE.AND P1, PT, R0, 0xe, PT ;  /* 0x0000000e0000780c */ /* 0x000fc80003f25270 */
[----:B------:R-:W-:Y:S02]  /*59c0*/  SEL R4, RZ, 0x1, P1 ;  /* 0x00000001ff047807 */ /* 0x000fe40000800000 */
[----:B------:R-:W-:Y:S02]  /*59d0*/  SEL R3, R0, RZ, P1 ;  /* 0x000000ff00037207 */ /* 0x000fe40000800000 */
[----:B------:R-:W-:Y:S01]  /*59e0*/  LOP3.LUT R0, R9, R4, RZ, 0x3c, !PT ;  /* 0x0000000409007212 */ /* 0x000fe200078e3cff */
[----:B-1----:R-:W-:Y:S06]  /*59f0*/  @!P0 BRA `(.L_x_133) ;  /* 0x0000000400b88947 */ /* 0x002fec0003800000 */
.L_x_156:
[----:B------:R-:W-:Y:S01]  /*5a00*/  IMAD R3, R3, 0x8, R2 ;  /* 0x0000000803037824 */ /* 0x000fe200078e0202 */
[----:B------:R-:W-:-:S07]  /*5a10*/  SHF.L.U32 R0, R0, 0x1f, RZ ;  /* 0x0000001f00007819 */ /* 0x000fce00000006ff */
.L_x_134:
[----:B--2---:R2:W3:Y:S02]  /*5a20*/  SYNCS.PHASECHK.TRANS64.TRYWAIT P0, [R3+URZ], R0 ;  /* 0x00000000030075a7 */ /* 0x0044e4000800017f */
[----:B---3--:R-:W-:Y:S05]  /*5a30*/  @!P0 NANOSLEEP.SYNCS 0x989680 ;  /* 0x009896800000895d */ /* 0x008fea0003900000 */
[----:B------:R-:W3:Y:S02]  /*5a40*/  @!P0 SYNCS.PHASECHK.TRANS64 P0, [R3+URZ], R0 ;  /* 0x00000000030085a7 */ /* 0x000ee4000800007f */
[----:B---3--:R-:W-:Y:S05]  /*5a50*/  @!P0 BRA `(.L_x_134) ;  /* 0xfffffffc00f08947 */ /* 0x008fea000383ffff */
.L_x_119:
[----:B------:R-:W-:Y:S05]  /*5a60*/  BSYNC B0 ;  /* 0x0000000000007941 */ /* 0x000fea0003800000 */
.L_x_118:
[----:B------:R-:W-:Y:S05]  /*5a70*/  EXIT ;  /* 0x000000000000794d */ /* 0x000fea0003800000 */
.L_x_16:
[----:B-1----:R1:W2:Y:S02]  /*5a80*/  SYNCS.PHASECHK.TRANS64.TRYWAIT P0, [R63+URZ], R0 ;  /* 0x000000003f0075a7 */ /* 0x0022a4000800017f */
[----:B--2---:R-:W-:Y:S05]  /*5a90*/  @!P0 NANOSLEEP.SYNCS 0x989680 ;  /* 0x009896800000895d */ /* 0x004fea0003900000 */
[----:B------:R-:W2:Y:S02]  /*5aa0*/  @!P0 SYNCS.PHASECHK.TRANS64 P0, [R63+URZ], R0 ;  /* 0x000000003f0085a7 */ /* 0x000ea4000800007f */
[----:B--2---:R-:W-:Y:S05]  /*5ab0*/  @!P0 BRA `(.L_x_16) ;  /* 0xfffffffc00f08947 */ /* 0x004fea000383ffff */
[----:B------:R-:W-:Y:S05]  /*5ac0*/  BRA `(.L_x_135) ;  /* 0xffffffb800e87947 */ /* 0x000fea000383ffff */
.L_x_21:
[----:B--2---:R2:W3:Y:S02]  /*5ad0*/  SYNCS.PHASECHK.TRANS64.TRYWAIT P1, [R3+URZ], R0 ;  /* 0x00000000030075a7 */ /* 0x0044e4000802017f */
[----:B---3--:R-:W-:Y:S05]  /*5ae0*/  @!P1 NANOSLEEP.SYNCS 0x989680 ;  /* 0x009896800000995d */ /* 0x008fea0003900000 */
[----:B------:R-:W3:Y:S02]  /*5af0*/  @!P1 SYNCS.PHASECHK.TRANS64 P1, [R3+URZ], R0 ;  /* 0x00000000030095a7 */ /* 0x000ee4000802007f */
[----:B---3--:R-:W-:Y:S05]  /*5b00*/  @!P1 BRA `(.L_x_21) ;  /* 0xfffffffc00f09947 */ /* 0x008fea000383ffff */
[----:B------:R-:W-:Y:S05]  /*5b10*/  BRA `(.L_x_20) ;  /* 0xffffffbc00507947 */ /* 0x000fea000383ffff */
.L_x_26:
[----:B--2---:R-:W-:-:S04]  /*5b20*/  IMAD.U32 R4, RZ, RZ, UR4 ;  /* 0x00000004ff047e24 */ /* 0x004fc8000f8e00ff */
[----:B------:R2:W3:Y:S03]  /*5b30*/  SYNCS.PHASECHK.TRANS64.TRYWAIT P1, [R4+URZ], R3 ;  /* 0x00000003040075a7 */ /* 0x0004e6000802017f */
[----:B---3--:R-:W-:Y:S05]  /*5b40*/  @!P1 NANOSLEEP.SYNCS 0x989680 ;  /* 0x009896800000995d */ /* 0x008fea0003900000 */
[----:B------:R-:W3:Y:S02]  /*5b50*/  @!P1 SYNCS.PHASECHK.TRANS64 P1, [R4+URZ], R3 ;  /* 0x00000003040095a7 */ /* 0x000ee4000802007f */
[----:B---3--:R-:W-:Y:S05]  /*5b60*/  @!P1 BRA `(.L_x_26) ;  /* 0xfffffffc00ec9947 */ /* 0x008fea000383ffff */
[----:B------:R-:W-:Y:S05]  /*5b70*/  BRA `(.L_x_25) ;  /* 0xffffffc000087947 */ /* 0x000fea000383ffff */
.L_x_32:
[----:B---3--:R3:W4:Y:S02]  /*5b80*/  SYNCS.PHASECHK.TRANS64.TRYWAIT P0, [R63+URZ+0x10], R0 ;  /* 0x000010003f0075a7 */ /* 0x008724000800017f */
[----:B----4-:R-:W-:Y:S05]  /*5b90*/  @!P0 NANOSLEEP.SYNCS 0x989680 ;  /* 0x009896800000895d */ /* 0x010fea0003900000 */
[----:B------:R-:W4:Y:S02]  /*5ba0*/  @!P0 SYNCS.PHASECHK.TRANS64 P0, [R63+URZ+0x10], R0 ;  /* 0x000010003f0085a7 */ /* 0x000f24000800007f */
[----:B----4-:R-:W-:Y:S05]  /*5bb0*/  @!P0 BRA `(.L_x_32) ;  /* 0xfffffffc00f08947 */ /* 0x010fea000383ffff */
[----:B------:R-:W-:Y:S05]  /*5bc0*/  BRA `(.L_x_136) ;  /* 0xffffffc400487947 */ /* 0x000fea000383ffff */
.L_x_105:
[----:B------:R-:W-:Y:S01]  /*5bd0*/  BSSY B1, `(.L_x_137) ;  /* 0x0000006000017945 */ /* 0x000fe20003800000 */
[----:B------:R-:W-:-:S07]  /*5be0*/  IMAD.MOV.U32 R15, RZ, RZ, -0x1 ;  /* 0xffffffffff0f7424 */ /* 0x000fce00078e00ff */
[----:B-----5:R-:W-:Y:S05]  /*5bf0*/  WARPSYNC.COLLECTIVE R15, `(.L_x_138) ;  /* 0x000000000f0c7348 */ /* 0x020fea0003c00000 */
[----:B------:R-:W-:Y:S02]  /*5c00*/  ELECT P6, UR62, PT ;  /* 0x00000000003e782f */ /* 0x000fe400038c0000 */
[----:B------:R-:W-:Y:S01]  /*5c10*/  MOV R14, UR62 ;  /* 0x0000003e000e7c02 */ /* 0x000fe20008000f00 */
[----:B-----5:R-:W-:Y:S10]  /*5c20*/  ENDCOLLECTIVE ;  /* 0x000000000000791b */ /* 0x020ff40003800000 */
.L_x_138:
[----:B------:R-:W-:Y:S05]  /*5c30*/  BSYNC B1 ;  /* 0x0000000000017941 */ /* 0x000fea0003800000 */
.L_x_137:
[----:B------:R-:W-:Y:S05]  /*5c40*/  BRA `(.L_x_139) ;  /* 0xffffffe800a07947 */ /* 0x000fea000383ffff */
.L_x_108:
[----:B0-----:R0:W1:Y:S02]  /*5c50*/  SYNCS.PHASECHK.TRANS64.TRYWAIT P1, [R10+URZ+0x70], R5 ;  /* 0x000070050a0075a7 */ /* 0x001064000802017f */
[----:B-1----:R-:W-:Y:S05]  /*5c60*/  @!P1 NANOSLEEP.SYNCS 0x989680 ;  /* 0x009896800000995d */ /* 0x002fea0003900000 */
[----:B------:R-:W1:Y:S02]  /*5c70*/  @!P1 SYNCS.PHASECHK.TRANS64 P1, [R10+URZ+0x70], R5 ;  /* 0x000070050a0095a7 */ /* 0x000e64000802007f */
[----:B-1----:R-:W-:Y:S05]  /*5c80*/  @!P1 BRA `(.L_x_108) ;  /* 0xfffffffc00f09947 */ /* 0x002fea000383ffff */
[----:B------:R-:W-:Y:S05]  /*5c90*/  BRA `(.L_x_140) ;  /* 0xffffffe800d47947 */ /* 0x000fea000383ffff */
.L_x_117:
[----:B------:R-:W-:Y:S01]  /*5ca0*/  BSSY B0, `(.L_x_141) ;  /* 0x0000006000007945 */ /* 0x000fe20003800000 */
[----:B------:R-:W-:-:S07]  /*5cb0*/  IMAD.MOV.U32 R15, RZ, RZ, -0x1 ;  /* 0xffffffffff0f7424 */ /* 0x000fce00078e00ff */
[----:B-----5:R-:W-:Y:S05]  /*5cc0*/  WARPSYNC.COLLECTIVE R15, `(.L_x_142) ;  /* 0x000000000f0c7348 */ /* 0x020fea0003c00000 */
[----:B------:R-:W-:Y:S02]  /*5cd0*/  ELECT P6, UR62, PT ;  /* 0x00000000003e782f */ /* 0x000fe400038c0000 */
[----:B------:R-:W-:Y:S01]  /*5ce0*/  MOV R14, UR62 ;  /* 0x0000003e000e7c02 */ /* 0x000fe20008000f00 */
[----:B-----5:R-:W-:Y:S10]  /*5cf0*/  ENDCOLLECTIVE ;  /* 0x000000000000791b */ /* 0x020ff40003800000 */
.L_x_142:
[----:B------:R-:W-:Y:S05]  /*5d00*/  BSYNC B0 ;  /* 0x0000000000007941 */ /* 0x000fea0003800000 */
.L_x_141:
[----:B------:R-:W-:Y:S05]  /*5d10*/  BRA `(.L_x_143) ;  /* 0xfffffff4003c7947 */ /* 0x000fea000383ffff */
.L_x_121:
[----:B0-----:R0:W1:Y:S02]  /*5d20*/  SYNCS.PHASECHK.TRANS64.TRYWAIT P0, [R9+URZ], R4 ;  /* 0x00000004090075a7 */ /* 0x001064000800017f */
[----:B-1----:R-:W-:Y:S05]  /*5d30*/  @!P0 NANOSLEEP.SYNCS 0x989680 ;  /* 0x009896800000895d */ /* 0x002fea0003900000 */
[----:B------:R-:W1:Y:S02]  /*5d40*/  @!P0 SYNCS.PHASECHK.TRANS64 P0, [R9+URZ], R4 ;  /* 0x00000004090085a7 */ /* 0x000e64000800007f */
[----:B-1----:R-:W-:Y:S05]  /*5d50*/  @!P0 BRA `(.L_x_121) ;  /* 0xfffffffc00f08947 */ /* 0x002fea000383ffff */
[----:B------:R-:W-:Y:S05]  /*5d60*/  BRA `(.L_x_144) ;  /* 0xfffffff4007c7947 */ /* 0x000fea000383ffff */
.L_x_122:
[----:B0-----:R0:W1:Y:S02]  /*5d70*/  SYNCS.PHASECHK.TRANS64.TRYWAIT P0, [R8+URZ], R5 ;  /* 0x00000005080075a7 */ /* 0x001064000800017f */
[----:B-1----:R-:W-:Y:S05]  /*5d80*/  @!P0 NANOSLEEP.SYNCS 0x989680 ;  /* 0x009896800000895d */ /* 0x002fea0003900000 */
[----:B------:R-:W1:Y:S02]  /*5d90*/  @!P0 SYNCS.PHASECHK.TRANS64 P0, [R8+URZ], R5 ;  /* 0x00000005080085a7 */ /* 0x000e64000800007f */
[----:B-1----:R-:W-:Y:S05]  /*5da0*/  @!P0 BRA `(.L_x_122) ;  /* 0xfffffffc00f08947 */ /* 0x002fea000383ffff */
[----:B------:R-:W-:Y:S05]  /*5db0*/  BRA `(.L_x_145) ;  /* 0xfffffff4008c7947 */ /* 0x000fea000383ffff */
.L_x_123:
[----:B0-----:R0:W1:Y:S02]  /*5dc0*/  SYNCS.PHASECHK.TRANS64.TRYWAIT P0, [R9+URZ], R4 ;  /* 0x00000004090075a7 */ /* 0x001064000800017f */
[----:B-1----:R-:W-:Y:S05]  /*5dd0*/  @!P0 NANOSLEEP.SYNCS 0x989680 ;  /* 0x009896800000895d */ /* 0x002fea0003900000 */
[----:B------:R-:W1:Y:S02]  /*5de0*/  @!P0 SYNCS.PHASECHK.TRANS64 P0, [R9+URZ], R4 ;  /* 0x00000004090085a7 */ /* 0x000e64000800007f */
[----:B-1----:R-:W-:Y:S05]  /*5df0*/  @!P0 BRA `(.L_x_123) ;  /* 0xfffffffc00f08947 */ /* 0x002fea000383ffff */
[----:B------:R-:W-:Y:S05]  /*5e00*/  BRA `(.L_x_146) ;  /* 0xfffffff4009c7947 */ /* 0x000fea000383ffff */
.L_x_124:
[----:B0-----:R0:W1:Y:S02]  /*5e10*/  SYNCS.PHASECHK.TRANS64.TRYWAIT P0, [R8+URZ], R5 ;  /* 0x00000005080075a7 */ /* 0x001064000800017f */
[----:B-1----:R-:W-:Y:S05]  /*5e20*/  @!P0 NANOSLEEP.SYNCS 0x989680 ;  /* 0x009896800000895d */ /* 0x002fea0003900000 */
[----:B------:R-:W1:Y:S02]  /*5e30*/  @!P0 SYNCS.PHASECHK.TRANS64 P0, [R8+URZ], R5 ;  /* 0x00000005080085a7 */ /* 0x000e64000800007f */
[----:B-1----:R-:W-:Y:S05]  /*5e40*/  @!P0 BRA `(.L_x_124) ;  /* 0xfffffffc00f08947 */ /* 0x002fea000383ffff */
[----:B------:R-:W-:Y:S05]  /*5e50*/  BRA `(.L_x_147) ;  /* 0xfffffff400ac7947 */ /* 0x000fea000383ffff */
.L_x_125:
[----:B0-----:R0:W1:Y:S02]  /*5e60*/  SYNCS.PHASECHK.TRANS64.TRYWAIT P0, [R9+URZ], R4 ;  /* 0x00000004090075a7 */ /* 0x001064000800017f */
[----:B-1----:R-:W-:Y:S05]  /*5e70*/  @!P0 NANOSLEEP.SYNCS 0x989680 ;  /* 0x009896800000895d */ /* 0x002fea0003900000 */
[----:B------:R-:W1:Y:S02]  /*5e80*/  @!P0 SYNCS.PHASECHK.TRANS64 P0, [R9+URZ], R4 ;  /* 0x00000004090085a7 */ /* 0x000e64000800007f */
[----:B-1----:R-:W-:Y:S05]  /*5e90*/  @!P0 BRA `(.L_x_125) ;  /* 0xfffffffc00f08947 */ /* 0x002fea000383ffff */
[----:B------:R-:W-:Y:S05]  /*5ea0*/  BRA `(.L_x_148) ;  /* 0xfffffff400bc7947 */ /* 0x000fea000383ffff */
.L_x_126:
[----:B0-----:R0:W1:Y:S02]  /*5eb0*/  SYNCS.PHASECHK.TRANS64.TRYWAIT P0, [R8+URZ], R5 ;  /* 0x00000005080075a7 */ /* 0x001064000800017f */
[----:B-1----:R-:W-:Y:S05]  /*5ec0*/  @!P0 NANOSLEEP.SYNCS 0x989680 ;  /* 0x009896800000895d */ /* 0x002fea0003900000 */
[----:B------:R-:W1:Y:S02]  /*5ed0*/  @!P0 SYNCS.PHASECHK.TRANS64 P0, [R8+URZ], R5 ;  /* 0x00000005080085a7 */ /* 0x000e64000800007f */
[----:B-1----:R-:W-:Y:S05]  /*5ee0*/  @!P0 BRA `(.L_x_126) ;  /* 0xfffffffc00f08947 */ /* 0x002fea000383ffff */
[----:B------:R-:W-:Y:S05]  /*5ef0*/  BRA `(.L_x_149) ;  /* 0xfffffff400cc7947 */ /* 0x000fea000383ffff */
.L_x_127:
[----:B0-----:R0:W1:Y:S02]  /*5f00*/  SYNCS.PHASECHK.TRANS64.TRYWAIT P0, [R9+URZ], R4 ;  /* 0x00000004090075a7 */ /* 0x001064000800017f */
[----:B-1----:R-:W-:Y:S05]  /*5f10*/  @!P0 NANOSLEEP.SYNCS 0x989680 ;  /* 0x009896800000895d */ /* 0x002fea0003900000 */
[----:B------:R-:W1:Y:S02]  /*5f20*/  @!P0 SYNCS.PHASECHK.TRANS64 P0, [R9+URZ], R4 ;  /* 0x00000004090085a7 */ /* 0x000e64000800007f */
[----:B-1----:R-:W-:Y:S05]  /*5f30*/  @!P0 BRA `(.L_x_127) ;  /* 0xfffffffc00f08947 */ /* 0x002fea000383ffff */
[----:B------:R-:W-:Y:S05]  /*5f40*/  BRA `(.L_x_150) ;  /* 0xfffffff400dc7947 */ /* 0x000fea000383ffff */
.L_x_128:
[----:B0-----:R0:W1:Y:S02]  /*5f50*/  SYNCS.PHASECHK.TRANS64.TRYWAIT P0, [R8+URZ], R5 ;  /* 0x00000005080075a7 */ /* 0x001064000800017f */
[----:B-1----:R-:W-:Y:S05]  /*5f60*/  @!P0 NANOSLEEP.SYNCS 0x989680 ;  /* 0x009896800000895d */ /* 0x002fea0003900000 */
[----:B------:R-:W1:Y:S02]  /*5f70*/  @!P0 SYNCS.PHASECHK.TRANS64 P0, [R8+URZ], R5 ;  /* 0x00000005080085a7 */ /* 0x000e64000800007f */
[----:B-1----:R-:W-:Y:S05]  /*5f80*/  @!P0 BRA `(.L_x_128) ;  /* 0xfffffffc00f08947 */ /* 0x002fea000383ffff */
[----:B------:R-:W-:Y:S05]  /*5f90*/  BRA `(.L_x_151) ;  /* 0xfffffff400ec7947 */ /* 0x000fea000383ffff */
.L_x_129:
[----:B0-----:R0:W1:Y:S02]  /*5fa0*/  SYNCS.PHASECHK.TRANS64.TRYWAIT P0, [R9+URZ], R4 ;  /* 0x00000004090075a7 */ /* 0x001064000800017f */
[----:B-1----:R-:W-:Y:S05]  /*5fb0*/  @!P0 NANOSLEEP.SYNCS 0x989680 ;  /* 0x009896800000895d */ /* 0x002fea0003900000 */
[----:B------:R-:W1:Y:S02]  /*5fc0*/  @!P0 SYNCS.PHASECHK.TRANS64 P0, [R9+URZ], R4 ;  /* 0x00000004090085a7 */ /* 0x000e64000800007f */
[----:B-1----:R-:W-:Y:S05]  /*5fd0*/  @!P0 BRA `(.L_x_129) ;  /* 0xfffffffc00f08947 */ /* 0x002fea000383ffff */
[----:B------:R-:W-:Y:S05]  /*5fe0*/  BRA `(.L_x_152) ;  /* 0xfffffff400fc7947 */ /* 0x000fea000383ffff */
.L_x_130:
[----:B0-----:R0:W1:Y:S02]  /*5ff0*/  SYNCS.PHASECHK.TRANS64.TRYWAIT P0, [R8+URZ], R5 ;  /* 0x00000005080075a7 */ /* 0x001064000800017f */
[----:B-1----:R-:W-:Y:S05]  /*6000*/  @!P0 NANOSLEEP.SYNCS 0x989680 ;  /* 0x009896800000895d */ /* 0x002fea0003900000 */
[----:B------:R-:W1:Y:S02]  /*6010*/  @!P0 SYNCS.PHASECHK.TRANS64 P0, [R8+URZ], R5 ;  /* 0x00000005080085a7 */ /* 0x000e64000800007f */
[----:B-1----:R-:W-:Y:S05]  /*6020*/  @!P0 BRA `(.L_x_130) ;  /* 0xfffffffc00f08947 */ /* 0x002fea000383ffff */
[----:B------:R-:W-:Y:S05]  /*6030*/  BRA `(.L_x_153) ;  /* 0xfffffff8000c7947 */ /* 0x000fea000383ffff */
.L_x_131:
[----:B0-----:R0:W1:Y:S02]  /*6040*/  SYNCS.PHASECHK.TRANS64.TRYWAIT P0, [R9+URZ], R4 ;  /* 0x00000004090075a7 */ /* 0x001064000800017f */
[----:B-1----:R-:W-:Y:S05]  /*6050*/  @!P0 NANOSLEEP.SYNCS 0x989680 ;  /* 0x009896800000895d */ /* 0x002fea0003900000 */
[----:B------:R-:W1:Y:S02]  /*6060*/  @!P0 SYNCS.PHASECHK.TRANS64 P0, [R9+URZ], R4 ;  /* 0x00000004090085a7 */ /* 0x000e64000800007f */
[----:B-1----:R-:W-:Y:S05]  /*6070*/  @!P0 BRA `(.L_x_131) ;  /* 0xfffffffc00f08947 */ /* 0x002fea000383ffff */
[----:B------:R-:W-:Y:S05]  /*6080*/  BRA `(.L_x_154) ;  /* 0xfffffff8001c7947 */ /* 0x000fea000383ffff */
.L_x_132:
[----:B0-----:R0:W1:Y:S02]  /*6090*/  SYNCS.PHASECHK.TRANS64.TRYWAIT P0, [R8+URZ], R5 ;  /* 0x00000005080075a7 */ /* 0x001064000800017f */
[----:B-1----:R-:W-:Y:S05]  /*60a0*/  @!P0 NANOSLEEP.SYNCS 0x989680 ;  /* 0x009896800000895d */ /* 0x002fea0003900000 */
[----:B------:R-:W1:Y:S02]  /*60b0*/  @!P0 SYNCS.PHASECHK.TRANS64 P0, [R8+URZ], R5 ;  /* 0x00000005080085a7 */ /* 0x000e64000800007f */
[----:B-1----:R-:W-:Y:S05]  /*60c0*/  @!P0 BRA `(.L_x_132) ;  /* 0xfffffffc00f08947 */ /* 0x002fea000383ffff */
[----:B------:R-:W-:Y:S05]  /*60d0*/  BRA `(.L_x_155) ;  /* 0xfffffff8002c7947 */ /* 0x000fea000383ffff */
.L_x_133:
[----:B-1----:R1:W2:Y:S02]  /*60e0*/  SYNCS.PHASECHK.TRANS64.TRYWAIT P0, [R11+URZ], R6 ;  /* 0x000000060b0075a7 */ /* 0x0022a4000800017f */
[----:B--2---:R-:W-:Y:S05]  /*60f0*/  @!P0 NANOSLEEP.SYNCS 0x989680 ;  /* 0x009896800000895d */ /* 0x004fea0003900000 */
[----:B------:R-:W2:Y:S02]  /*6100*/  @!P0 SYNCS.PHASECHK.TRANS64 P0, [R11+URZ], R6 ;  /* 0x000000060b0085a7 */ /* 0x000ea4000800007f */
[----:B--2---:R-:W-:Y:S05]  /*6110*/  @!P0 BRA `(.L_x_133) ;  /* 0xfffffffc00f08947 */ /* 0x004fea000383ffff */
[----:B------:R-:W-:Y:S05]  /*6120*/  BRA `(.L_x_156) ;  /* 0xfffffff800347947 */ /* 0x000fea000383ffff */
.L_x_157:
[----:B------:R-:W-:-:S00]  /*6130*/  BRA `(.L_x_157) ;  /* 0xfffffffc00fc7947 */ /* 0x000fc0000383ffff */
[----:B------:R-:W-:-:S00]  /*6140*/  NOP ;  /* 0x0000000000007918 */ /* 0x000fc00000000000 */
        /* <DEDUP_REMOVED lines=11> */
.L_x_158:


//--------------------- .nv.global.init           --------------------------
	.section	.nv.global.init,"aw",@progbits
.nv.global.init:
	.type		$str$22,@object
	.size		$str$22,($str$23 - $str$22)
$str$22:
        /*0000*/ 	.byte	0x6b, 0x5f, 0x74, 0x69, 0x6c, 0x65, 0x5f, 0x63, 0x6f, 0x75, 0x6e, 0x74, 0x20, 0x3e, 0x3d, 0x20
        /*0010*/ 	.byte	0x31, 0x00
	.type		$str$23,@object
	.size		$str$23,(__unnamed_1 - $str$23)
$str$23:
        /*0012*/ 	.byte	0x2f, 0x74, 0x6d, 0x70, 0x2f, 0x63, 0x75, 0x74, 0x6c, 0x61, 0x73, 0x73, 0x5f, 0x73, 0x77, 0x65
        /*0022*/ 	.byte	0x65, 0x70, 0x5f, 0x73, 0x72, 0x63, 0x2f, 0x69, 0x6e, 0x63, 0x6c, 0x75, 0x64, 0x65, 0x2f, 0x63
        /*0032*/ 	.byte	0x75, 0x74, 0x6c, 0x61, 0x73, 0x73, 0x2f, 0x67, 0x65, 0x6d, 0x6d, 0x2f, 0x63, 0x6f, 0x6c, 0x6c
        /*0042*/ 	.byte	0x65, 0x63, 0x74, 0x69, 0x76, 0x65, 0x2f, 0x73, 0x6d, 0x39, 0x30, 0x5f, 0x6d, 0x6d, 0x61, 0x5f
        /*0052*/ 	.byte	0x74, 0x6d, 0x61, 0x5f, 0x67, 0x6d, 0x6d, 0x61, 0x5f, 0x73, 0x73, 0x5f, 0x77, 0x61, 0x72, 0x70
        /*0062*/ 	.byte	0x73, 0x70, 0x65, 0x63, 0x69, 0x61, 0x6c, 0x69, 0x7a, 0x65, 0x64, 0x2e, 0x68, 0x70, 0x70, 0x00
	.type		__unnamed_1,@object
	.size		__unnamed_1,(.L_0 - __unnamed_1)
__unnamed_1:
        /*0072*/ 	.byte	0x76, 0x6f, 0x69, 0x64, 0x20, 0x63, 0x75, 0x74, 0x6c, 0x61, 0x73, 0x73, 0x3a, 0x3a, 0x67, 0x65
        /* <DEDUP_REMOVED lines=171> */
        /*0b32*/ 	.byte	0x74, 0x65, 0x3a, 0x3a, 0x69, 0x64, 0x65, 0x6e, 0x74, 0x69, 0x74, 0x79, 0x5d, 0x00
.L_0:


//--------------------- .nv.shared._ZN7cutlass13device_kernelINS_4gemm6kernel13GemmUniversalIN4cute5tupleIJiiiiEEENS1_10collective13CollectiveMmaINS1_34MainloopSm90TmaGmmaWarpSpecializedILi14ENS5_IJNS4_1CILi1EEESB_SB_EEENS1_32KernelTmaWarpSpecializedPingpongEEENS5_IJNSA_ILi64EEESF_NSA_ILi128EEEEEEaNS5_IJlSB_lEEEaSI_NS4_8TiledMMAINS4_8MMA_AtomIJNS4_4SM904GMMA26MMA_64x64x32_S32S8S8_SS_TNEEEENS4_6LayoutISC_NS5_IJNSA_ILi0EEESQ_SQ_EEEEENS5_IJNS4_10UnderscoreEST_ST_EEEEENS4_13SM90_TMA_LOADENS4_14ComposedLayoutINS4_7SwizzleILi3ELi4ELi3EEENS4_18smem_ptr_flag_bitsILi8EEENSP_INS5_IJNSA_ILi8EEESG_EEENS5_IJSG_SB_EEEEEEEvNS4_8identityESW_S16_vS17_EENS_8epilogue10collective6detail29Sm90TmaWarpSpecializedAdapterINS1A_15DefaultEpilogueIaSI_SI_NS19_6thread17LinearCombinationIaLi1EiiLNS1E_9ScaleType4KindE0ELNS_15FloatRoundStyleE2EaEENS1_15EpilogueDefaultEEEEEvvEEEEvNT_6ParamsE --------------------------
	.section	.nv.shared._ZN7cutlass13device_kernelINS_4gemm6kernel13GemmUniversalIN4cute5tupleIJiiiiEEENS1_10collective13CollectiveMmaINS1_34MainloopSm90TmaGmmaWarpSpecializedILi14ENS5_IJNS4_1CILi1EEESB_SB_EEENS1_32KernelTmaWarpSpecializedPingpongEEENS5_IJNSA_ILi64EEESF_NSA_ILi128EEEEEEaNS5_IJlSB_lEEEaSI_NS4_8TiledMMAINS4_8MMA_AtomIJNS4_4SM904GMMA26MMA_64x64x32_S32S8S8_SS_TNEEEENS4_6LayoutISC_NS5_IJNSA_ILi0EEESQ_SQ_EEEEENS5_IJNS4_10UnderscoreEST_ST_EEEEENS4_13SM90_TMA_LOADENS4_14ComposedLayoutINS4_7SwizzleILi3ELi4ELi3EEENS4_18smem_ptr_flag_bitsILi8EEENSP_INS5_IJNSA_ILi8EEESG_EEENS5_IJSG_SB_EEEEEEEvNS4_8identityESW_S16_vS17_EENS_8epilogue10collective6detail29Sm90TmaWarpSpecializedAdapterINS1A_15DefaultEpilogueIaSI_SI_NS19_6thread17LinearCombinationIaLi1EiiLNS1E_9ScaleType4KindE0ELNS_15FloatRoundStyleE2EaEENS1_15EpilogueDefaultEEEEEvvEEEEvNT_6ParamsE,"aw",@nobits
	.sectionflags	@""
	.align	16
	.zero		1024


//--------------------- .nv.shared.reserved.0     --------------------------
	.section	.nv.shared.reserved.0,"aw",@nobits
	.weak		__nv_reservedSMEM_offset_0_alias
	.size		__nv_reservedSMEM_offset_0_alias, 0, 0
	.other		__nv_reservedSMEM_offset_0_alias,@"STO_CUDA_RESERVED_SHARED STV_DEFAULT"
__nv_reservedSMEM_offset_0_alias:
	.zero		0


//--------------------- .nv.global                --------------------------
	.section	.nv.global,"aw",@nobits
.nv.global:
	.type		_ZN40_INTERNAL_450ff473_4_k_cu_6ca00b81_313704cute1_E,@object
	.size		_ZN40_INTERNAL_450ff473_4_k_cu_6ca00b81_313704cute1_E,(_ZN40_INTERNAL_450ff473_4_k_cu_6ca00b81_313704cuda3std3__45__cpo6cbeginE - _ZN40_INTERNAL_450ff473_4_k_cu_6ca00b81_313704cute1_E)
_ZN40_INTERNAL_450ff473_4_k_cu_6ca00b81_313704cute1_E:
	.zero		1
	.type		_ZN40_INTERNAL_450ff473_4_k_cu_6ca00b81_313704cuda3std3__45__cpo6cbeginE,@object
	.size		_ZN40_INTERNAL_450ff473_4_k_cu_6ca00b81_313704cuda3std3__45__cpo6cbeginE,(_ZN40_INTERNAL_450ff473_4_k_cu_6ca00b81_313704cuda3std3__48in_placeE - _ZN40_INTERNAL_450ff473_4_k_cu_6ca00b81_313704cuda3std3__45__cpo6cbeginE)
_ZN40_INTERNAL_450ff473_4_k_cu_6ca00b81_313704cuda3std3__45__cpo6cbeginE:
	.zero		1
	.type		_ZN40_INTERNAL_450ff473_4_k_cu_6ca00b81_313704cuda3std3__48in_placeE,@object
	.size		_ZN40_INTERNAL_450ff473_4_k_cu_6ca00b81_313704cuda3std3__48in_placeE,(_ZN40_INTERNAL_450ff473_4_k_cu_6ca00b81_313704cuda3std6ranges3__45__cpo9iter_moveE - _ZN40_INTERNAL_450ff473_4_k_cu_6ca00b81_313704cuda3std3__48in_placeE)
_ZN40_INTERNAL_450ff473_4_k_cu_6ca00b81_313704cuda3std3__48in_placeE:
	.zero		1
	.type		_ZN40_INTERNAL_450ff473_4_k_cu_6ca00b81_313704cuda3std6ranges3__45__cpo9iter_moveE,@object
	.size		_ZN40_INTERNAL_450ff473_4_k_cu_6ca00b81_313704cuda3std6ranges3__45__cpo9iter_moveE,(_ZN40_INTERNAL_450ff473_4_k_cu_6ca00b81_313704cuda3std3__45__cpo5beginE - _ZN40_INTERNAL_450ff473_4_k_cu_6ca00b81_313704cuda3std6ranges3__45__cpo9iter_moveE)
_ZN40_INTERNAL_450ff473_4_k_cu_6ca00b81_313704cuda3std6ranges3__45__cpo9iter_moveE:
	.zero		1
	.type		_ZN40_INTERNAL_450ff473_4_k_cu_6ca00b81_313704cuda3std3__45__cpo5beginE,@object
	.size		_ZN40_INTERNAL_450ff473_4_k_cu_6ca00b81_313704cuda3std3__45__cpo5beginE,(_ZN40_INTERNAL_450ff473_4_k_cu_6ca00b81_313704cuda3std3__442_GLOBAL__N__450ff473_4_k_cu_6ca00b81_313706ignoreE - _ZN40_INTERNAL_450ff473_4_k_cu_6ca00b81_313704cuda3std3__45__cpo5beginE)
_ZN40_INTERNAL_450ff473_4_k_cu_6ca00b81_313704cuda3std3__45__cpo5beginE:
	.zero		1
	.type		_ZN40_INTERNAL_450ff473_4_k_cu_6ca00b81_313704cuda3std3__442_GLOBAL__N__450ff473_4_k_cu_6ca00b81_313706ignoreE,@object
	.size		_ZN40_INTERNAL_450ff473_4_k_cu_6ca00b81_313704cuda3std3__442_GLOBAL__N__450ff473_4_k_cu_6ca00b81_313706ignoreE,(_ZN40_INTERNAL_450ff473_4_k_cu_6ca00b81_313704cute7productE - _ZN40_INTERNAL_450ff473_4_k_cu_6ca00b81_313704cuda3std3__442_GLOBAL__N__450ff473_4_k_cu_6ca00b81_313706ignoreE)
_ZN40_INTERNAL_450ff473_4_k_cu_6ca00b81_313704cuda3std3__442_GLOBAL__N__450ff473_4_k_cu_6ca00b81_313706ignoreE:
	.zero		1
	.type		_ZN40_INTERNAL_450ff473_4_k_cu_6ca00b81_313704cute7productE,@object
	.size		_ZN40_INTERNAL_450ff473_4_k_cu_6ca00b81_313704cute7productE,(_ZN40_INTERNAL_450ff473_4_k_cu_6ca00b81_313704cuda3std3__45__cpo3endE - _ZN40_INTERNAL_450ff473_4_k_cu_6ca00b81_313704cute7productE)
_ZN40_INTERNAL_450ff473_4_k_cu_6ca00b81_313704cute7productE:
	.zero		1
	.type		_ZN40_INTERNAL_450ff473_4_k_cu_6ca00b81_313704cuda3std3__45__cpo3endE,@object
	.size		_ZN40_INTERNAL_450ff473_4_k_cu_6ca00b81_313704cuda3std3__45__cpo3endE,(_ZN40_INTERNAL_450ff473_4_k_cu_6ca00b81_313704cuda3std3__419piecewise_constructE - _ZN40_INTERNAL_450ff473_4_k_cu_6ca00b81_313704cuda3std3__45__cpo3endE)
_ZN40_INTERNAL_450ff473_4_k_cu_6ca00b81_313704cuda3std3__45__cpo3endE:
	.zero		1
	.type		_ZN40_INTERNAL_450ff473_4_k_cu_6ca00b81_313704cuda3std3__419piecewise_constructE,@object
	.size		_ZN40_INTERNAL_450ff473_4_k_cu_6ca00b81_313704cuda3std3__419piecewise_constructE,(_ZN40_INTERNAL_450ff473_4_k_cu_6ca00b81_313704cuda3std3__45__cpo4cendE - _ZN40_INTERNAL_450ff473_4_k_cu_6ca00b81_313704cuda3std3__419piecewise_constructE)
_ZN40_INTERNAL_450ff473_4_k_cu_6ca00b81_313704cuda3std3__419piecewise_constructE:
	.zero		1
	.type		_ZN40_INTERNAL_450ff473_4_k_cu_6ca00b81_313704cuda3std3__45__cpo4cendE,@object
	.size		_ZN40_INTERNAL_450ff473_4_k_cu_6ca00b81_313704cuda3std3__45__cpo4cendE,(_ZN40_INTERNAL_450ff473_4_k_cu_6ca00b81_313704cuda3std6ranges3__45__cpo4swapE - _ZN40_INTERNAL_450ff473_4_k_cu_6ca00b81_313704cuda3std3__45__cpo4cendE)
_ZN40_INTERNAL_450ff473_4_k_cu_6ca00b81_313704cuda3std3__45__cpo4cendE:
	.zero		1
	.type		_ZN40_INTERNAL_450ff473_4_k_cu_6ca00b81_313704cuda3std6ranges3__45__cpo4swapE,@object
	.size		_ZN40_INTERNAL_450ff473_4_k_cu_6ca00b81_313704cuda3std6ranges3__45__cpo4swapE,(.L_8 - _ZN40_INTERNAL_450ff473_4_k_cu_6ca00b81_313704cuda3std6ranges3__45__cpo4swapE)
_ZN40_INTERNAL_450ff473_4_k_cu_6ca00b81_313704cuda3std6ranges3__45__cpo4swapE:
	.zero		1
.L_8:


//--------------------- .nv.constant0._ZN7cutlass13device_kernelINS_4gemm6kernel13GemmUniversalIN4cute5tupleIJiiiiEEENS1_10collective13CollectiveMmaINS1_34MainloopSm90TmaGmmaWarpSpecializedILi14ENS5_IJNS4_1CILi1EEESB_SB_EEENS1_32KernelTmaWarpSpecializedPingpongEEENS5_IJNSA_ILi64EEESF_NSA_ILi128EEEEEEaNS5_IJlSB_lEEEaSI_NS4_8TiledMMAINS4_8MMA_AtomIJNS4_4SM904GMMA26MMA_64x64x32_S32S8S8_SS_TNEEEENS4_6LayoutISC_NS5_IJNSA_ILi0EEESQ_SQ_EEEEENS5_IJNS4_10UnderscoreEST_ST_EEEEENS4_13SM90_TMA_LOADENS4_14ComposedLayoutINS4_7SwizzleILi3ELi4ELi3EEENS4_18smem_ptr_flag_bitsILi8EEENSP_INS5_IJNSA_ILi8EEESG_EEENS5_IJSG_SB_EEEEEEEvNS4_8identityESW_S16_vS17_EENS_8epilogue10collective6detail29Sm90TmaWarpSpecializedAdapterINS1A_15DefaultEpilogueIaSI_SI_NS19_6thread17LinearCombinationIaLi1EiiLNS1E_9ScaleType4KindE0ELNS_15FloatRoundStyleE2EaEENS1_15EpilogueDefaultEEEEEvvEEEEvNT_6ParamsE --------------------------
	.section	.nv.constant0._ZN7cutlass13device_kernelINS_4gemm6kernel13GemmUniversalIN4cute5tupleIJiiiiEEENS1_10collective13CollectiveMmaINS1_34MainloopSm90TmaGmmaWarpSpecializedILi14ENS5_IJNS4_1CILi1EEESB_SB_EEENS1_32KernelTmaWarpSpecializedPingpongEEENS5_IJNSA_ILi64EEESF_NSA_ILi128EEEEEEaNS5_IJlSB_lEEEaSI_NS4_8TiledMMAINS4_8MMA_AtomIJNS4_4SM904GMMA26MMA_64x64x32_S32S8S8_SS_TNEEEENS4_6LayoutISC_NS5_IJNSA_ILi0EEESQ_SQ_EEEEENS5_IJNS4_10UnderscoreEST_ST_EEEEENS4_13SM90_TMA_LOADENS4_14ComposedLayoutINS4_7SwizzleILi3ELi4ELi3EEENS4_18smem_ptr_flag_bitsILi8EEENSP_INS5_IJNSA_ILi8EEESG_EEENS5_IJSG_SB_EEEEEEEvNS4_8identityESW_S16_vS17_EENS_8epilogue10collective6detail29Sm90TmaWarpSpecializedAdapterINS1A_15DefaultEpilogueIaSI_SI_NS19_6thread17LinearCombinationIaLi1EiiLNS1E_9ScaleType4KindE0ELNS_15FloatRoundStyleE2EaEENS1_15EpilogueDefaultEEEEEvvEEEEvNT_6ParamsE,"a",@progbits
	.sectionflags	@""
	.align	4
.nv.constant0._ZN7cutlass13device_kernelINS_4gemm6kernel13GemmUniversalIN4cute5tupleIJiiiiEEENS1_10collective13CollectiveMmaINS1_34MainloopSm90TmaGmmaWarpSpecializedILi14ENS5_IJNS4_1CILi1EEESB_SB_EEENS1_32KernelTmaWarpSpecializedPingpongEEENS5_IJNSA_ILi64EEESF_NSA_ILi128EEEEEEaNS5_IJlSB_lEEEaSI_NS4_8TiledMMAINS4_8MMA_AtomIJNS4_4SM904GMMA26MMA_64x64x32_S32S8S8_SS_TNEEEENS4_6LayoutISC_NS5_IJNSA_ILi0EEESQ_SQ_EEEEENS5_IJNS4_10UnderscoreEST_ST_EEEEENS4_13SM90_TMA_LOADENS4_14ComposedLayoutINS4_7SwizzleILi3ELi4ELi3EEENS4_18smem_ptr_flag_bitsILi8EEENSP_INS5_IJNSA_ILi8EEESG_EEENS5_IJSG_SB_EEEEEEEvNS4_8identityESW_S16_vS17_EENS_8epilogue10collective6detail29Sm90TmaWarpSpecializedAdapterINS1A_15DefaultEpilogueIaSI_SI_NS19_6thread17LinearCombinationIaLi1EiiLNS1E_9ScaleType4KindE0ELNS_15FloatRoundStyleE2EaEENS1_15EpilogueDefaultEEEEEvvEEEEvNT_6ParamsE:
	.zero		1664


//--------------------- SYMBOLS --------------------------

	.type		.nv.reservedSmem.offset0,@object
	.size		.nv.reservedSmem.offset0,0x4
	.type		__assertfail,@function
